//
// Generated by NVIDIA NVVM Compiler
//
// Compiler Build ID: CL-36424714
// Cuda compilation tools, release 13.0, V13.0.88
// Based on NVVM 20.0.0
//

.version 9.0
.target sm_100
.address_size 64

	// .globl	_Z15test_qkt_kernelPKhS0_ffP6__halfiii

.visible .entry _Z15test_qkt_kernelPKhS0_ffP6__halfiii(
	.param .u64 .ptr .align 1 _Z15test_qkt_kernelPKhS0_ffP6__halfiii_param_0,
	.param .u64 .ptr .align 1 _Z15test_qkt_kernelPKhS0_ffP6__halfiii_param_1,
	.param .f32 _Z15test_qkt_kernelPKhS0_ffP6__halfiii_param_2,
	.param .f32 _Z15test_qkt_kernelPKhS0_ffP6__halfiii_param_3,
	.param .u64 .ptr .align 1 _Z15test_qkt_kernelPKhS0_ffP6__halfiii_param_4,
	.param .u32 _Z15test_qkt_kernelPKhS0_ffP6__halfiii_param_5,
	.param .u32 _Z15test_qkt_kernelPKhS0_ffP6__halfiii_param_6,
	.param .u32 _Z15test_qkt_kernelPKhS0_ffP6__halfiii_param_7
)
{
	.reg .pred 	%p<16>;
	.reg .b16 	%rs<30>;
	.reg .b32 	%r<54>;
	.reg .b32 	%f<94>;
	.reg .b64 	%rd<22>;

	ld.param.u64 	%rd5, [_Z15test_qkt_kernelPKhS0_ffP6__halfiii_param_0];
	ld.param.u64 	%rd6, [_Z15test_qkt_kernelPKhS0_ffP6__halfiii_param_1];
	ld.param.f32 	%f11, [_Z15test_qkt_kernelPKhS0_ffP6__halfiii_param_2];
	ld.param.f32 	%f12, [_Z15test_qkt_kernelPKhS0_ffP6__halfiii_param_3];
	ld.param.u64 	%rd4, [_Z15test_qkt_kernelPKhS0_ffP6__halfiii_param_4];
	ld.param.u32 	%r25, [_Z15test_qkt_kernelPKhS0_ffP6__halfiii_param_5];
	ld.param.u32 	%r23, [_Z15test_qkt_kernelPKhS0_ffP6__halfiii_param_6];
	ld.param.u32 	%r24, [_Z15test_qkt_kernelPKhS0_ffP6__halfiii_param_7];
	cvta.to.global.u64 	%rd1, %rd6;
	cvta.to.global.u64 	%rd2, %rd5;
	mov.u32 	%r26, %ctaid.x;
	mov.u32 	%r27, %ntid.x;
	mov.u32 	%r1, %tid.x;
	mad.lo.s32 	%r2, %r26, %r27, %r1;
	mov.u32 	%r3, %ctaid.y;
	setp.ge.s32 	%p1, %r2, %r25;
	setp.ge.s32 	%p2, %r3, %r23;
	or.pred  	%p3, %p1, %p2;
	@%p3 bra 	$L__BB0_12;
	and.b32  	%r4, %r1, 31;
	setp.ge.s32 	%p4, %r4, %r24;
	mov.f32 	%f93, 0f00000000;
	@%p4 bra 	$L__BB0_10;
	mul.lo.s32 	%r5, %r24, %r2;
	mul.lo.s32 	%r6, %r24, %r3;
	not.b32 	%r28, %r4;
	add.s32 	%r7, %r24, %r28;
	shr.u32 	%r29, %r7, 5;
	add.s32 	%r8, %r29, 1;
	setp.lt.u32 	%p5, %r7, 96;
	mov.f32 	%f93, 0f00000000;
	mov.u32 	%r53, %r4;
	@%p5 bra 	$L__BB0_5;
	and.b32  	%r30, %r8, 268435452;
	neg.s32 	%r52, %r30;
	add.s32 	%r51, %r5, %r4;
	add.s64 	%rd3, %rd1, 64;
	add.s32 	%r50, %r6, %r4;
	mov.f32 	%f93, 0f00000000;
	mov.u32 	%r53, %r4;
$L__BB0_4:
	.pragma "nounroll";
	cvt.s64.s32 	%rd7, %r51;
	add.s64 	%rd8, %rd2, %rd7;
	cvt.s64.s32 	%rd9, %r50;
	add.s64 	%rd10, %rd3, %rd9;
	ld.global.nc.u8 	%rs1, [%rd8];
	cvt.u16.u8 	%rs2, %rs1;
	cvt.rn.f32.u16 	%f17, %rs2;
	div.rn.f32 	%f18, %f17, 0f437F0000;
	fma.rn.f32 	%f19, %f18, 0f44600000, 0fC3E00000;
	mul.f32 	%f20, %f11, %f19;
	ld.global.nc.u8 	%rs3, [%rd10+-64];
	cvt.u16.u8 	%rs4, %rs3;
	cvt.rn.f32.u16 	%f21, %rs4;
	div.rn.f32 	%f22, %f21, 0f437F0000;
	fma.rn.f32 	%f23, %f22, 0f44600000, 0fC3E00000;
	mul.f32 	%f24, %f12, %f23;
	fma.rn.f32 	%f25, %f20, %f24, %f93;
	ld.global.nc.u8 	%rs5, [%rd8+32];
	cvt.u16.u8 	%rs6, %rs5;
	cvt.rn.f32.u16 	%f26, %rs6;
	div.rn.f32 	%f27, %f26, 0f437F0000;
	fma.rn.f32 	%f28, %f27, 0f44600000, 0fC3E00000;
	mul.f32 	%f29, %f11, %f28;
	ld.global.nc.u8 	%rs7, [%rd10+-32];
	cvt.u16.u8 	%rs8, %rs7;
	cvt.rn.f32.u16 	%f30, %rs8;
	div.rn.f32 	%f31, %f30, 0f437F0000;
	fma.rn.f32 	%f32, %f31, 0f44600000, 0fC3E00000;
	mul.f32 	%f33, %f12, %f32;
	fma.rn.f32 	%f34, %f29, %f33, %f25;
	ld.global.nc.u8 	%rs9, [%rd8+64];
	cvt.u16.u8 	%rs10, %rs9;
	cvt.rn.f32.u16 	%f35, %rs10;
	div.rn.f32 	%f36, %f35, 0f437F0000;
	fma.rn.f32 	%f37, %f36, 0f44600000, 0fC3E00000;
	mul.f32 	%f38, %f11, %f37;
	ld.global.nc.u8 	%rs11, [%rd10];
	cvt.u16.u8 	%rs12, %rs11;
	cvt.rn.f32.u16 	%f39, %rs12;
	div.rn.f32 	%f40, %f39, 0f437F0000;
	fma.rn.f32 	%f41, %f40, 0f44600000, 0fC3E00000;
	mul.f32 	%f42, %f12, %f41;
	fma.rn.f32 	%f43, %f38, %f42, %f34;
	ld.global.nc.u8 	%rs13, [%rd8+96];
	cvt.u16.u8 	%rs14, %rs13;
	cvt.rn.f32.u16 	%f44, %rs14;
	div.rn.f32 	%f45, %f44, 0f437F0000;
	fma.rn.f32 	%f46, %f45, 0f44600000, 0fC3E00000;
	mul.f32 	%f47, %f11, %f46;
	ld.global.nc.u8 	%rs15, [%rd10+32];
	cvt.u16.u8 	%rs16, %rs15;
	cvt.rn.f32.u16 	%f48, %rs16;
	div.rn.f32 	%f49, %f48, 0f437F0000;
	fma.rn.f32 	%f50, %f49, 0f44600000, 0fC3E00000;
	mul.f32 	%f51, %f12, %f50;
	fma.rn.f32 	%f93, %f47, %f51, %f43;
	add.s32 	%r53, %r53, 128;
	add.s32 	%r52, %r52, 4;
	add.s32 	%r51, %r51, 128;
	add.s32 	%r50, %r50, 128;
	setp.eq.s32 	%p6, %r52, 0;
	@%p6 bra 	$L__BB0_5;
	bra.uni 	$L__BB0_4;
$L__BB0_5:
	and.b32  	%r31, %r8, 3;
	setp.eq.s32 	%p7, %r31, 0;
	@%p7 bra 	$L__BB0_10;
	setp.eq.s32 	%p8, %r31, 1;
	@%p8 bra 	$L__BB0_8;
	add.s32 	%r32, %r53, %r5;
	cvt.s64.s32 	%rd11, %r32;
	add.s64 	%rd12, %rd2, %rd11;
	ld.global.nc.u8 	%rs17, [%rd12];
	cvt.u16.u8 	%rs18, %rs17;
	cvt.rn.f32.u16 	%f53, %rs18;
	div.rn.f32 	%f54, %f53, 0f437F0000;
	fma.rn.f32 	%f55, %f54, 0f44600000, 0fC3E00000;
	mul.f32 	%f56, %f11, %f55;
	add.s32 	%r33, %r53, %r6;
	cvt.s64.s32 	%rd13, %r33;
	add.s64 	%rd14, %rd1, %rd13;
	ld.global.nc.u8 	%rs19, [%rd14];
	cvt.u16.u8 	%rs20, %rs19;
	cvt.rn.f32.u16 	%f57, %rs20;
	div.rn.f32 	%f58, %f57, 0f437F0000;
	fma.rn.f32 	%f59, %f58, 0f44600000, 0fC3E00000;
	mul.f32 	%f60, %f12, %f59;
	fma.rn.f32 	%f61, %f56, %f60, %f93;
	ld.global.nc.u8 	%rs21, [%rd12+32];
	cvt.u16.u8 	%rs22, %rs21;
	cvt.rn.f32.u16 	%f62, %rs22;
	div.rn.f32 	%f63, %f62, 0f437F0000;
	fma.rn.f32 	%f64, %f63, 0f44600000, 0fC3E00000;
	mul.f32 	%f65, %f11, %f64;
	ld.global.nc.u8 	%rs23, [%rd14+32];
	cvt.u16.u8 	%rs24, %rs23;
	cvt.rn.f32.u16 	%f66, %rs24;
	div.rn.f32 	%f67, %f66, 0f437F0000;
	fma.rn.f32 	%f68, %f67, 0f44600000, 0fC3E00000;
	mul.f32 	%f69, %f12, %f68;
	fma.rn.f32 	%f93, %f65, %f69, %f61;
	add.s32 	%r53, %r53, 64;
$L__BB0_8:
	and.b32  	%r34, %r7, 32;
	setp.ne.s32 	%p9, %r34, 0;
	@%p9 bra 	$L__BB0_10;
	add.s32 	%r35, %r53, %r5;
	cvt.s64.s32 	%rd15, %r35;
	add.s64 	%rd16, %rd2, %rd15;
	ld.global.nc.u8 	%rs25, [%rd16];
	cvt.u16.u8 	%rs26, %rs25;
	cvt.rn.f32.u16 	%f70, %rs26;
	div.rn.f32 	%f71, %f70, 0f437F0000;
	fma.rn.f32 	%f72, %f71, 0f44600000, 0fC3E00000;
	mul.f32 	%f73, %f11, %f72;
	add.s32 	%r36, %r53, %r6;
	cvt.s64.s32 	%rd17, %r36;
	add.s64 	%rd18, %rd1, %rd17;
	ld.global.nc.u8 	%rs27, [%rd18];
	cvt.u16.u8 	%rs28, %rs27;
	cvt.rn.f32.u16 	%f74, %rs28;
	div.rn.f32 	%f75, %f74, 0f437F0000;
	fma.rn.f32 	%f76, %f75, 0f44600000, 0fC3E00000;
	mul.f32 	%f77, %f12, %f76;
	fma.rn.f32 	%f93, %f73, %f77, %f93;
$L__BB0_10:
	mov.b32 	%r37, %f93;
	shfl.sync.down.b32	%r38|%p10, %r37, 16, 31, -1;
	mov.b32 	%f78, %r38;
	add.f32 	%f79, %f93, %f78;
	mov.b32 	%r39, %f79;
	shfl.sync.down.b32	%r40|%p11, %r39, 8, 31, -1;
	mov.b32 	%f80, %r40;
	add.f32 	%f81, %f79, %f80;
	mov.b32 	%r41, %f81;
	shfl.sync.down.b32	%r42|%p12, %r41, 4, 31, -1;
	mov.b32 	%f82, %r42;
	add.f32 	%f83, %f81, %f82;
	mov.b32 	%r43, %f83;
	shfl.sync.down.b32	%r44|%p13, %r43, 2, 31, -1;
	mov.b32 	%f84, %r44;
	add.f32 	%f85, %f83, %f84;
	mov.b32 	%r45, %f85;
	shfl.sync.down.b32	%r46|%p14, %r45, 1, 31, -1;
	mov.b32 	%f86, %r46;
	add.f32 	%f10, %f85, %f86;
	setp.ne.s32 	%p15, %r4, 0;
	@%p15 bra 	$L__BB0_12;
	// begin inline asm
	{  cvt.rn.f16.f32 %rs29, %f10;}

	// end inline asm
	mad.lo.s32 	%r47, %r23, %r2, %r3;
	cvta.to.global.u64 	%rd19, %rd4;
	mul.wide.s32 	%rd20, %r47, 2;
	add.s64 	%rd21, %rd19, %rd20;
	st.global.u16 	[%rd21], %rs29;
$L__BB0_12:
	ret;

}


// ===== COMPILED SASS (sm_100) =====

	.target	sm_100

	.elftype	@"ET_EXEC"


//--------------------- .note.nv.tkinfo           --------------------------
	.section	.note.nv.tkinfo,"",@"SHT_NOTE"
	.sectionflags	@"SHF_NOTE_NV_TKINFO"
	.tkinfo
        /*0018*/ 	.word	0x00000002
        /*0030*/ 	.string	""
        /*0030*/ 	.string	"ptxas"
        /*0030*/ 	.string	"Cuda compilation tools, release 13.0, V13.0.88"
        /*0030*/ 	.string	"Build cuda_13.0.r13.0/compiler.36424714_0"
        /*0030*/ 	.string	"-arch sm_100 -m 64 "



//--------------------- .note.nv.cuinfo           --------------------------
	.section	.note.nv.cuinfo,"",@"SHT_NOTE"
	.sectionflags	@"SHF_NOTE_NV_CUINFO"
        /*0018*/ 	.short	0x0002
        /*001a*/ 	.short	0x0064
        /*001c*/ 	.short	0x0082
	.zero		2


//--------------------- .nv.info                  --------------------------
	.section	.nv.info,"",@"SHT_CUDA_INFO"
	.align	4


	//----- nvinfo : EIATTR_REGCOUNT
	.align		4
        /*0000*/ 	.byte	0x04, 0x2f
        /*0002*/ 	.short	(.L_1 - .L_0)
	.align		4
.L_0:
        /*0004*/ 	.word	index@(_Z15test_qkt_kernelPKhS0_ffP6__halfiii)
        /*0008*/ 	.word	0x00000020


	//----- nvinfo : EIATTR_FRAME_SIZE
	.align		4
.L_1:
        /*000c*/ 	.byte	0x04, 0x11
        /*000e*/ 	.short	(.L_3 - .L_2)
	.align		4
.L_2:
        /*0010*/ 	.word	index@($__internal_0_$__cuda_sm3x_div_rn_noftz_f32_slowpath)
        /*0014*/ 	.word	0x00000000


	//----- nvinfo : EIATTR_FRAME_SIZE
	.align		4
.L_3:
        /*0018*/ 	.byte	0x04, 0x11
        /*001a*/ 	.short	(.L_5 - .L_4)
	.align		4
.L_4:
        /*001c*/ 	.word	index@(_Z15test_qkt_kernelPKhS0_ffP6__halfiii)
        /*0020*/ 	.word	0x00000000


	//----- nvinfo : EIATTR_MIN_STACK_SIZE
	.align		4
.L_5:
        /*0024*/ 	.byte	0x04, 0x12
        /*0026*/ 	.short	(.L_7 - .L_6)
	.align		4
.L_6:
        /*0028*/ 	.word	index@(_Z15test_qkt_kernelPKhS0_ffP6__halfiii)
        /*002c*/ 	.word	0x00000000
.L_7:


//--------------------- .nv.compat                --------------------------
	.section	.nv.compat,"",@"SHT_CUDA_COMPAT_INFO"
	.align	4
        /*0000*/ 	.byte	0x02, 0x09, 0x00, 0x00, 0x02, 0x02, 0x01, 0x00, 0x02, 0x05, 0x05, 0x00, 0x03, 0x07, 0x01, 0x01
        /*0010*/ 	.byte	0x02, 0x03, 0x00, 0x00, 0x02, 0x06, 0x01, 0x00, 0x04, 0x0b, 0x08, 0x00, 0x01, 0x00, 0x00, 0x00
        /*0020*/ 	.byte	0x00, 0x00, 0x00, 0x00


//--------------------- .nv.info._Z15test_qkt_kernelPKhS0_ffP6__halfiii --------------------------
	.section	.nv.info._Z15test_qkt_kernelPKhS0_ffP6__halfiii,"",@"SHT_CUDA_INFO"
	.sectionflags	@""
	.align	4


	//----- nvinfo : EIATTR_CUDA_API_VERSION
	.align		4
        /*0000*/ 	.byte	0x04, 0x37
        /*0002*/ 	.short	(.L_9 - .L_8)
.L_8:
        /*0004*/ 	.word	0x00000082


	//----- nvinfo : EIATTR_KPARAM_INFO
	.align		4
.L_9:
        /*0008*/ 	.byte	0x04, 0x17
        /*000a*/ 	.short	(.L_11 - .L_10)
.L_10:
        /*000c*/ 	.word	0x00000000
        /*0010*/ 	.short	0x0007
        /*0012*/ 	.short	0x0028
        /*0014*/ 	.byte	0x00, 0xf0, 0x11, 0x00


	//----- nvinfo : EIATTR_KPARAM_INFO
	.align		4
.L_11:
        /*0018*/ 	.byte	0x04, 0x17
        /*001a*/ 	.short	(.L_13 - .L_12)
.L_12:
        /*001c*/ 	.word	0x00000000
        /*0020*/ 	.short	0x0006
        /*0022*/ 	.short	0x0024
        /*0024*/ 	.byte	0x00, 0xf0, 0x11, 0x00


	//----- nvinfo : EIATTR_KPARAM_INFO
	.align		4
.L_13:
        /*0028*/ 	.byte	0x04, 0x17
        /*002a*/ 	.short	(.L_15 - .L_14)
.L_14:
        /*002c*/ 	.word	0x00000000
        /*0030*/ 	.short	0x0005
        /*0032*/ 	.short	0x0020
        /*0034*/ 	.byte	0x00, 0xf0, 0x11, 0x00


	//----- nvinfo : EIATTR_KPARAM_INFO
	.align		4
.L_15:
        /*0038*/ 	.byte	0x04, 0x17
        /*003a*/ 	.short	(.L_17 - .L_16)
.L_16:
        /*003c*/ 	.word	0x00000000
        /*0040*/ 	.short	0x0004
        /*0042*/ 	.short	0x0018
        /*0044*/ 	.byte	0x00, 0xf5, 0x21, 0x00


	//----- nvinfo : EIATTR_KPARAM_INFO
	.align		4
.L_17:
        /*0048*/ 	.byte	0x04, 0x17
        /*004a*/ 	.short	(.L_19 - .L_18)
.L_18:
        /*004c*/ 	.word	0x00000000
        /*0050*/ 	.short	0x0003
        /*0052*/ 	.short	0x0014
        /*0054*/ 	.byte	0x00, 0xf0, 0x11, 0x00


	//----- nvinfo : EIATTR_KPARAM_INFO
	.align		4
.L_19:
        /*0058*/ 	.byte	0x04, 0x17
        /*005a*/ 	.short	(.L_21 - .L_20)
.L_20:
        /*005c*/ 	.word	0x00000000
        /*0060*/ 	.short	0x0002
        /*0062*/ 	.short	0x0010
        /*0064*/ 	.byte	0x00, 0xf0, 0x11, 0x00


	//----- nvinfo : EIATTR_KPARAM_INFO
	.align		4
.L_21:
        /*0068*/ 	.byte	0x04, 0x17
        /*006a*/ 	.short	(.L_23 - .L_22)
.L_22:
        /*006c*/ 	.word	0x00000000
        /*0070*/ 	.short	0x0001
        /*0072*/ 	.short	0x0008
        /*0074*/ 	.byte	0x00, 0xf5, 0x21, 0x00


	//----- nvinfo : EIATTR_KPARAM_INFO
	.align		4
.L_23:
        /*0078*/ 	.byte	0x04, 0x17
        /*007a*/ 	.short	(.L_25 - .L_24)
.L_24:
        /*007c*/ 	.word	0x00000000
        /*0080*/ 	.short	0x0000
        /*0082*/ 	.short	0x0000
        /*0084*/ 	.byte	0x00, 0xf5, 0x21, 0x00


	//----- nvinfo : EIATTR_SPARSE_MMA_MASK
	.align		4
.L_25:
        /*0088*/ 	.byte	0x03, 0x50
        /*008a*/ 	.short	0x0000


	//----- nvinfo : EIATTR_MAXREG_COUNT
	.align		4
        /*008c*/ 	.byte	0x03, 0x1b
        /*008e*/ 	.short	0x00ff


	//----- nvinfo : EIATTR_MERCURY_ISA_VERSION
	.align		4
        /*0090*/ 	.byte	0x03, 0x5f
        /*0092*/ 	.short	0x0101


	//----- nvinfo : EIATTR_COOP_GROUP_MASK_REGIDS
	.align		4
        /*0094*/ 	.byte	0x04, 0x29
        /*0096*/ 	.short	(.L_27 - .L_26)


	//   ....[0]....
.L_26:
        /*0098*/ 	.word	0xffffffff


	//   ....[1]....
        /*009c*/ 	.word	0xffffffff


	//   ....[2]....
        /*00a0*/ 	.word	0xffffffff


	//   ....[3]....
        /*00a4*/ 	.word	0xffffffff


	//   ....[4]....
        /*00a8*/ 	.word	0xffffffff


	//----- nvinfo : EIATTR_COOP_GROUP_INSTR_OFFSETS
	.align		4
.L_27:
        /*00ac*/ 	.byte	0x04, 0x28
        /*00ae*/ 	.short	(.L_29 - .L_28)


	//   ....[0]....
.L_28:
        /*00b0*/ 	.word	0x000015f0


	//   ....[1]....
        /*00b4*/ 	.word	0x00001620


	//   ....[2]....
        /*00b8*/ 	.word	0x00001640


	//   ....[3]....
        /*00bc*/ 	.word	0x00001660


	//   ....[4]....
        /*00c0*/ 	.word	0x00001680


	//----- nvinfo : EIATTR_VRC_CTA_INIT_COUNT
	.align		4
.L_29:
        /*00c4*/ 	.byte	0x02, 0x4a
	.zero		1
	.zero		1


	//----- nvinfo : EIATTR_EXIT_INSTR_OFFSETS
	.align		4
        /*00c8*/ 	.byte	0x04, 0x1c
        /*00ca*/ 	.short	(.L_31 - .L_30)


	//   ....[0]....
.L_30:
        /*00cc*/ 	.word	0x00000090


	//   ....[1]....
        /*00d0*/ 	.word	0x00001690


	//   ....[2]....
        /*00d4*/ 	.word	0x00001710


	//----- nvinfo : EIATTR_CRS_STACK_SIZE
	.align		4
.L_31:
        /*00d8*/ 	.byte	0x04, 0x1e
        /*00da*/ 	.short	(.L_33 - .L_32)
.L_32:
        /*00dc*/ 	.word	0x00000000


	//----- nvinfo : EIATTR_CBANK_PARAM_SIZE
	.align		4
.L_33:
        /*00e0*/ 	.byte	0x03, 0x19
        /*00e2*/ 	.short	0x002c


	//----- nvinfo : EIATTR_PARAM_CBANK
	.align		4
        /*00e4*/ 	.byte	0x04, 0x0a
        /*00e6*/ 	.short	(.L_35 - .L_34)
	.align		4
.L_34:
        /*00e8*/ 	.word	index@(.nv.constant0._Z15test_qkt_kernelPKhS0_ffP6__halfiii)
        /*00ec*/ 	.short	0x0380
        /*00ee*/ 	.short	0x002c


	//----- nvinfo : EIATTR_SW_WAR
	.align		4
.L_35:
        /*00f0*/ 	.byte	0x04, 0x36
        /*00f2*/ 	.short	(.L_37 - .L_36)
.L_36:
        /*00f4*/ 	.word	0x00000008
.L_37:


//--------------------- .nv.callgraph             --------------------------
	.section	.nv.callgraph,"",@"SHT_CUDA_CALLGRAPH"
	.align	4
	.sectionentsize	8
	.align		4
        /*0000*/ 	.word	0x00000000
	.align		4
        /*0004*/ 	.word	0xffffffff
	.align		4
        /*0008*/ 	.word	0x00000000
	.align		4
        /*000c*/ 	.word	0xfffffffe
	.align		4
        /*0010*/ 	.word	0x00000000
	.align		4
        /*0014*/ 	.word	0xfffffffd
	.align		4
        /*0018*/ 	.word	0x00000000
	.align		4
        /*001c*/ 	.word	0xfffffffc


//--------------------- .text._Z15test_qkt_kernelPKhS0_ffP6__halfiii --------------------------
	.section	.text._Z15test_qkt_kernelPKhS0_ffP6__halfiii,"ax",@progbits
	.align	128
        .global         _Z15test_qkt_kernelPKhS0_ffP6__halfiii
        .type           _Z15test_qkt_kernelPKhS0_ffP6__halfiii,@function
        .size           _Z15test_qkt_kernelPKhS0_ffP6__halfiii,(.L_x_47 - _Z15test_qkt_kernelPKhS0_ffP6__halfiii)
        .other          _Z15test_qkt_kernelPKhS0_ffP6__halfiii,@"STO_CUDA_ENTRY STV_DEFAULT"
_Z15test_qkt_kernelPKhS0_ffP6__halfiii:
.text._Z15test_qkt_kernelPKhS0_ffP6__halfiii:
[----:B------:R-:W-:Y:S01]  /*0000*/  LDC R1, c[0x0][0x37c] ;  /* 0x0000df00ff017b82 */ /* 0x000fe20000000800 */
[----:B------:R-:W0:Y:S07]  /*0010*/  S2R R10, SR_TID.X ;  /* 0x00000000000a7919 */ /* 0x000e2e0000002100 */
[----:B------:R-:W0:Y:S08]  /*0020*/  S2UR UR4, SR_CTAID.X ;  /* 0x00000000000479c3 */ /* 0x000e300000002500 */
[----:B------:R-:W0:Y:S08]  /*0030*/  LDC R11, c[0x0][0x360] ;  /* 0x0000d800ff0b7b82 */ /* 0x000e300000000800 */
[----:B------:R-:W1:Y:S08]  /*0040*/  S2UR UR5, SR_CTAID.Y ;  /* 0x00000000000579c3 */ /* 0x000e700000002600 */
[----:B------:R-:W1:Y:S01]  /*0050*/  LDC.64 R2, c[0x0][0x3a0] ;  /* 0x0000e800ff027b82 */ /* 0x000e620000000a00 */
[----:B0-----:R-:W-:Y:S01]  /*0060*/  IMAD R11, R11, UR4, R10 ;  /* 0x000000040b0b7c24 */ /* 0x001fe2000f8e020a */
[----:B-1----:R-:W-:-:S04]  /*0070*/  ISETP.LE.AND P0, PT, R3, UR5, PT ;  /* 0x0000000503007c0c */ /* 0x002fc8000bf03270 */
[----:B------:R-:W-:-:S13]  /*0080*/  ISETP.GE.OR P0, PT, R11, R2, P0 ;  /* 0x000000020b00720c */ /* 0x000fda0000706670 */
[----:B------:R-:W-:Y:S05]  /*0090*/  @P0 EXIT ;  /* 0x000000000000094d */ /* 0x000fea0003800000 */
[----:B------:R-:W0:Y:S01]  /*00a0*/  LDC R5, c[0x0][0x3a8] ;  /* 0x0000ea00ff057b82 */ /* 0x000e220000000800 */
[----:B------:R-:W-:Y:S01]  /*00b0*/  LOP3.LUT R10, R10, 0x1f, RZ, 0xc0, !PT ;  /* 0x0000001f0a0a7812 */ /* 0x000fe200078ec0ff */
[----:B------:R-:W1:Y:S01]  /*00c0*/  LDCU.64 UR6, c[0x0][0x358] ;  /* 0x00006b00ff0677ac */ /* 0x000e620008000a00 */
[----:B------:R-:W-:Y:S01]  /*00d0*/  BSSY.RECONVERGENT B0, `(.L_x_0) ;  /* 0x0000151000007945 */ /* 0x000fe20003800200 */
[----:B------:R-:W-:Y:S01]  /*00e0*/  HFMA2 R28, -RZ, RZ, 0, 0 ;  /* 0x00000000ff1c7431 */ /* 0x000fe200000001ff */
[----:B------:R-:W2:Y:S01]  /*00f0*/  LDCU UR4, c[0x0][0x390] ;  /* 0x00007200ff0477ac */ /* 0x000ea20008000800 */
[----:B------:R-:W3:Y:S01]  /*0100*/  LDCU UR8, c[0x0][0x394] ;  /* 0x00007280ff0877ac */ /* 0x000ee20008000800 */
[----:B0-----:R-:W-:-:S13]  /*0110*/  ISETP.GE.AND P0, PT, R10, R5, PT ;  /* 0x000000050a00720c */ /* 0x001fda0003f06270 */
[----:B-123--:R-:W-:Y:S05]  /*0120*/  @P0 BRA `(.L_x_1) ;  /* 0x00000014002c0947 */ /* 0x00efea0003800000 */
[-C--:B------:R-:W-:Y:S01]  /*0130*/  LOP3.LUT R9, RZ, R10.reuse, RZ, 0x33, !PT ;  /* 0x0000000aff097212 */ /* 0x080fe200078e33ff */
[----:B------:R-:W-:Y:S01]  /*0140*/  BSSY.RECONVERGENT B3, `(.L_x_2) ;  /* 0x00000b3000037945 */ /* 0x000fe20003800200 */
[----:B------:R-:W-:Y:S01]  /*0150*/  IMAD.MOV.U32 R28, RZ, RZ, RZ ;  /* 0x000000ffff1c7224 */ /* 0x000fe200078e00ff */
[----:B------:R-:W-:Y:S02]  /*0160*/  MOV R8, R10 ;  /* 0x0000000a00087202 */ /* 0x000fe40000000f00 */
[----:B------:R-:W-:Y:S02]  /*0170*/  IADD3 R9, PT, PT, R9, R5, RZ ;  /* 0x0000000509097210 */ /* 0x000fe40007ffe0ff */
[----:B------:R-:W-:Y:S02]  /*0180*/  MOV R7, 0x437f0000 ;  /* 0x437f000000077802 */ /* 0x000fe40000000f00 */
[C---:B------:R-:W-:Y:S02]  /*0190*/  ISETP.GE.U32.AND P0, PT, R9.reuse, 0x60, PT ;  /* 0x000000600900780c */ /* 0x040fe40003f06070 */
[----:B------:R-:W-:-:S11]  /*01a0*/  LEA.HI R6, R9, 0x1, RZ, 0x1b ;  /* 0x0000000109067811 */ /* 0x000fd600078fd8ff */
[----:B------:R-:W-:Y:S05]  /*01b0*/  @!P0 BRA `(.L_x_3) ;  /* 0x0000000800ac8947 */ /* 0x000fea0003800000 */
[----:B------:R-:W0:Y:S01]  /*01c0*/  LDC.64 R12, c[0x0][0x380] ;  /* 0x0000e000ff0c7b82 */ /* 0x000e220000000a00 */
[----:B------:R-:W-:Y:S01]  /*01d0*/  LOP3.LUT R2, R6, 0xffffffc, RZ, 0xc0, !PT ;  /* 0x0ffffffc06027812 */ /* 0x000fe200078ec0ff */
[--C-:B------:R-:W-:Y:S01]  /*01e0*/  IMAD R4, R11, R5, R10.reuse ;  /* 0x000000050b047224 */ /* 0x100fe200078e020a */
[----:B------:R-:W-:Y:S01]  /*01f0*/  MOV R8, R10 ;  /* 0x0000000a00087202 */ /* 0x000fe20000000f00 */
[----:B------:R-:W-:Y:S01]  /*0200*/  IMAD R5, R5, UR5, R10 ;  /* 0x0000000505057c24 */ /* 0x000fe2000f8e020a */
[----:B------:R-:W-:Y:S01]  /*0210*/  IADD3 R2, PT, PT, -R2, RZ, RZ ;  /* 0x000000ff02027210 */ /* 0x000fe20007ffe1ff */
[----:B------:R-:W-:Y:S02]  /*0220*/  IMAD.MOV.U32 R28, RZ, RZ, RZ ;  /* 0x000000ffff1c7224 */ /* 0x000fe400078e00ff */
[----:B------:R-:W1:Y:S05]  /*0230*/  LDC.64 R14, c[0x0][0x388] ;  /* 0x0000e200ff0e7b82 */ /* 0x000e6a0000000a00 */
.L_x_20:
[----:B0-----:R-:W-:-:S04]  /*0240*/  IADD3 R16, P0, PT, R4, R12, RZ ;  /* 0x0000000c04107210 */ /* 0x001fc80007f1e0ff */
[----:B------:R-:W-:-:S05]  /*0250*/  LEA.HI.X.SX32 R17, R4, R13, 0x1, P0 ;  /* 0x0000000d04117211 */ /* 0x000fca00000f0eff */
[----:B------:R-:W2:Y:S01]  /*0260*/  LDG.E.U8.CONSTANT R3, desc[UR6][R16.64] ;  /* 0x0000000610037981 */ /* 0x000ea2000c1e9100 */
[----:B------:R-:W-:Y:S01]  /*0270*/  IMAD.MOV.U32 R18, RZ, RZ, 0x3b808081 ;  /* 0x3b808081ff127424 */ /* 0x000fe200078e00ff */
[----:B------:R-:W-:Y:S01]  /*0280*/  SHF.R.S32.HI R22, RZ, 0x1f, R5 ;  /* 0x0000001fff167819 */ /* 0x000fe20000011405 */
[----:B------:R-:W-:Y:S02]  /*0290*/  BSSY.RECONVERGENT B4, `(.L_x_4) ;  /* 0x000000e000047945 */ /* 0x000fe40003800200 */
[----:B------:R-:W-:-:S04]  /*02a0*/  FFMA R0, R18, -R7, 1 ;  /* 0x3f80000012007423 */ /* 0x000fc80000000807 */
[----:B------:R-:W-:Y:S01]  /*02b0*/  FFMA R0, R0, R18, 0.0039215688593685626984 ;  /* 0x3b80808100007423 */ /* 0x000fe20000000012 */
[----:B-1----:R-:W-:-:S04]  /*02c0*/  IADD3 R18, P1, P2, R5, 0x40, R14 ;  /* 0x0000004005127810 */ /* 0x002fc80007a3e00e */
[----:B------:R-:W-:Y:S02]  /*02d0*/  IADD3.X R19, PT, PT, R22, R15, RZ, P1, P2 ;  /* 0x0000000f16137210 */ /* 0x000fe40000fe44ff */
[----:B--2---:R-:W-:-:S04]  /*02e0*/  I2FP.F32.U32 R3, R3 ;  /* 0x0000000300037245 */ /* 0x004fc80000201000 */
[----:B------:R-:W0:Y:S01]  /*02f0*/  FCHK P0, R3, 255 ;  /* 0x437f000003007902 */ /* 0x000e220000000000 */
[----:B------:R-:W-:-:S04]  /*0300*/  FFMA R20, R3, R0, RZ ;  /* 0x0000000003147223 */ /* 0x000fc800000000ff */
[----:B------:R-:W-:-:S04]  /*0310*/  FFMA R21, R20, -255, R3 ;  /* 0xc37f000014157823 */ /* 0x000fc80000000003 */
[----:B------:R-:W-:Y:S01]  /*0320*/  FFMA R20, R0, R21, R20 ;  /* 0x0000001500147223 */ /* 0x000fe20000000014 */
[----:B0-----:R-:W-:Y:S06]  /*0330*/  @!P0 BRA `(.L_x_5) ;  /* 0x00000000000c8947 */ /* 0x001fec0003800000 */
[----:B------:R-:W-:-:S07]  /*0340*/  MOV R20, 0x360 ;  /* 0x0000036000147802 */ /* 0x000fce0000000f00 */
[----:B------:R-:W-:Y:S05]  /*0350*/  CALL.REL.NOINC `($__internal_0_$__cuda_sm3x_div_rn_noftz_f32_slowpath) ;  /* 0x0000001000f07944 */ /* 0x000fea0003c00000 */
[----:B------:R-:W-:-:S07]  /*0360*/  MOV R20, R0 ;  /* 0x0000000000147202 */ /* 0x000fce0000000f00 */
.L_x_5:
[----:B------:R-:W-:Y:S05]  /*0370*/  BSYNC.RECONVERGENT B4 ;  /* 0x0000000000047941 */ /* 0x000fea0003800200 */
.L_x_4:
[----:B------:R-:W2:Y:S01]  /*0380*/  LDG.E.U8.CONSTANT R0, desc[UR6][R18.64+-0x40] ;  /* 0xffffc00612007981 */ /* 0x000ea2000c1e9100 */
[----:B------:R-:W-:Y:S02]  /*0390*/  HFMA2 R24, -RZ, RZ, 0.9375, -7.688999176025390625e-06 ;  /* 0x3b808081ff187431 */ /* 0x000fe400000001ff */
[----:B------:R-:W-:Y:S01]  /*03a0*/  IMAD.MOV.U32 R21, RZ, RZ, 0x44600000 ;  /* 0x44600000ff157424 */ /* 0x000fe200078e00ff */
[----:B------:R-:W-:Y:S03]  /*03b0*/  BSSY.RECONVERGENT B4, `(.L_x_6) ;  /* 0x000000f000047945 */ /* 0x000fe60003800200 */
[----:B------:R-:W-:-:S04]  /*03c0*/  FFMA R20, R20, R21, -448 ;  /* 0xc3e0000014147423 */ /* 0x000fc80000000015 */
[----:B------:R-:W-:Y:S01]  /*03d0*/  FMUL R27, R20, UR4 ;  /* 0x00000004141b7c20 */ /* 0x000fe20008400000 */
[----:B------:R-:W-:Y:S01]  /*03e0*/  FFMA R3, R24, -R7, 1 ;  /* 0x3f80000018037423 */ /* 0x000fe20000000807 */
[----:B--2---:R-:W-:-:S03]  /*03f0*/  I2FP.F32.U32 R22, R0 ;  /* 0x0000000000167245 */ /* 0x004fc60000201000 */
[----:B------:R-:W-:Y:S01]  /*0400*/  FFMA R0, R3, R24, 0.0039215688593685626984 ;  /* 0x3b80808103007423 */ /* 0x000fe20000000018 */
[----:B------:R-:W0:Y:S03]  /*0410*/  FCHK P0, R22, 255 ;  /* 0x437f000016007902 */ /* 0x000e260000000000 */
[----:B------:R-:W-:-:S04]  /*0420*/  FFMA R3, R0, R22, RZ ;  /* 0x0000001600037223 */ /* 0x000fc800000000ff */
[----:B------:R-:W-:-:S04]  /*0430*/  FFMA R21, R3, -255, R22 ;  /* 0xc37f000003157823 */ /* 0x000fc80000000016 */
[----:B------:R-:W-:Y:S01]  /*0440*/  FFMA R21, R0, R21, R3 ;  /* 0x0000001500157223 */ /* 0x000fe20000000003 */
[----:B0-----:R-:W-:Y:S06]  /*0450*/  @!P0 BRA `(.L_x_7) ;  /* 0x0000000000108947 */ /* 0x001fec0003800000 */
[----:B------:R-:W-:Y:S02]  /*0460*/  MOV R3, R22 ;  /* 0x0000001600037202 */ /* 0x000fe40000000f00 */
[----:B------:R-:W-:-:S07]  /*0470*/  MOV R20, 0x490 ;  /* 0x0000049000147802 */ /* 0x000fce0000000f00 */
[----:B------:R-:W-:Y:S05]  /*0480*/  CALL.REL.NOINC `($__internal_0_$__cuda_sm3x_div_rn_noftz_f32_slowpath) ;  /* 0x0000001000a47944 */ /* 0x000fea0003c00000 */
[----:B------:R-:W-:-:S07]  /*0490*/  MOV R21, R0 ;  /* 0x0000000000157202 */ /* 0x000fce0000000f00 */
.L_x_7:
[----:B------:R-:W-:Y:S05]  /*04a0*/  BSYNC.RECONVERGENT B4 ;  /* 0x0000000000047941 */ /* 0x000fea0003800200 */
.L_x_6:
[----:B------:R-:W2:Y:S01]  /*04b0*/  LDG.E.U8.CONSTANT R3, desc[UR6][R16.64+0x20] ;  /* 0x0000200610037981 */ /* 0x000ea2000c1e9100 */
[----:B------:R-:W-:Y:S02]  /*04c0*/  IMAD.MOV.U32 R0, RZ, RZ, 0x3b808081 ;  /* 0x3b808081ff007424 */ /* 0x000fe400078e00ff */
[----:B------:R-:W-:Y:S01]  /*04d0*/  HFMA2 R20, -RZ, RZ, 4.375, 0 ;  /* 0x44600000ff147431 */ /* 0x000fe200000001ff */
[----:B------:R-:W-:Y:S01]  /*04e0*/  BSSY.RECONVERGENT B4, `(.L_x_8) ;  /* 0x000000f000047945 */ /* 0x000fe20003800200 */
[----:B------:R-:W-:-:S04]  /*04f0*/  FFMA R23, R0, -R7, 1 ;  /* 0x3f80000000177423 */ /* 0x000fc80000000807 */
[----:B------:R-:W-:Y:S01]  /*0500*/  FFMA R0, R23, R0, 0.0039215688593685626984 ;  /* 0x3b80808117007423 */ /* 0x000fe20000000000 */
[----:B------:R-:W-:-:S04]  /*0510*/  FFMA R21, R21, R20, -448 ;  /* 0xc3e0000015157423 */ /* 0x000fc80000000014 */
[----:B------:R-:W-:-:S04]  /*0520*/  FMUL R21, R21, UR8 ;  /* 0x0000000815157c20 */ /* 0x000fc80008400000 */
[----:B------:R-:W-:Y:S01]  /*0530*/  FFMA R27, R27, R21, R28 ;  /* 0x000000151b1b7223 */ /* 0x000fe2000000001c */
        /* <DEDUP_REMOVED lines=9> */
.L_x_9:
[----:B------:R-:W-:Y:S05]  /*05d0*/  BSYNC.RECONVERGENT B4 ;  /* 0x0000000000047941 */ /* 0x000fea0003800200 */
.L_x_8:
[----:B------:R-:W2:Y:S01]  /*05e0*/  LDG.E.U8.CONSTANT R0, desc[UR6][R18.64+-0x20] ;  /* 0xffffe00612007981 */ /* 0x000ea2000c1e9100 */
[----:B------:R-:W-:Y:S02]  /*05f0*/  IMAD.MOV.U32 R24, RZ, RZ, 0x3b808081 ;  /* 0x3b808081ff187424 */ /* 0x000fe400078e00ff */
[----:B------:R-:W-:Y:S01]  /*0600*/  HFMA2 R21, -RZ, RZ, 4.375, 0 ;  /* 0x44600000ff157431 */ /* 0x000fe200000001ff */
[----:B------:R-:W-:Y:S01]  /*0610*/  BSSY.RECONVERGENT B4, `(.L_x_10) ;  /* 0x000000f000047945 */ /* 0x000fe20003800200 */
[----:B------:R-:W-:-:S03]  /*0620*/  FFMA R3, R24, -R7, 1 ;  /* 0x3f80000018037423 */ /* 0x000fc60000000807 */
[----:B------:R-:W-:-:S04]  /*0630*/  FFMA R20, R20, R21, -448 ;  /* 0xc3e0000014147423 */ /* 0x000fc80000000015 */
[----:B------:R-:W-:Y:S01]  /*0640*/  FMUL R28, R20, UR4 ;  /* 0x00000004141c7c20 */ /* 0x000fe20008400000 */
[----:B--2---:R-:W-:Y:S01]  /*0650*/  I2FP.F32.U32 R22, R0 ;  /* 0x0000000000167245 */ /* 0x004fe20000201000 */
[----:B------:R-:W-:-:S03]  /*0660*/  FFMA R0, R3, R24, 0.0039215688593685626984 ;  /* 0x3b80808103007423 */ /* 0x000fc60000000018 */
[----:B------:R-:W0:Y:S01]  /*0670*/  FCHK P0, R22, 255 ;  /* 0x437f000016007902 */ /* 0x000e220000000000 */
[----:B------:R-:W-:-:S04]  /*0680*/  FFMA R3, R0, R22, RZ ;  /* 0x0000001600037223 */ /* 0x000fc800000000ff */
[----:B------:R-:W-:-:S04]  /*0690*/  FFMA R21, R3, -255, R22 ;  /* 0xc37f000003157823 */ /* 0x000fc80000000016 */
[----:B------:R-:W-:Y:S01]  /*06a0*/  FFMA R21, R0, R21, R3 ;  /* 0x0000001500157223 */ /* 0x000fe20000000003 */
[----:B0-----:R-:W-:Y:S06]  /*06b0*/  @!P0 BRA `(.L_x_11) ;  /* 0x0000000000108947 */ /* 0x001fec0003800000 */
[----:B------:R-:W-:Y:S02]  /*06c0*/  MOV R3, R22 ;  /* 0x0000001600037202 */ /* 0x000fe40000000f00 */
[----:B------:R-:W-:-:S07]  /*06d0*/  MOV R20, 0x6f0 ;  /* 0x000006f000147802 */ /* 0x000fce0000000f00 */
[----:B------:R-:W-:Y:S05]  /*06e0*/  CALL.REL.NOINC `($__internal_0_$__cuda_sm3x_div_rn_noftz_f32_slowpath) ;  /* 0x00000010000c7944 */ /* 0x000fea0003c00000 */
[----:B------:R-:W-:-:S07]  /*06f0*/  IMAD.MOV.U32 R21, RZ, RZ, R0 ;  /* 0x000000ffff157224 */ /* 0x000fce00078e0000 */
.L_x_11:
[----:B------:R-:W-:Y:S05]  /*0700*/  BSYNC.RECONVERGENT B4 ;  /* 0x0000000000047941 */ /* 0x000fea0003800200 */
.L_x_10:
[----:B------:R-:W2:Y:S01]  /*0710*/  LDG.E.U8.CONSTANT R3, desc[UR6][R16.64+0x40] ;  /* 0x0000400610037981 */ /* 0x000ea2000c1e9100 */
[----:B------:R-:W-:Y:S01]  /*0720*/  MOV R0, 0x3b808081 ;  /* 0x3b80808100007802 */ /* 0x000fe20000000f00 */
[----:B------:R-:W-:Y:S01]  /*0730*/  HFMA2 R20, -RZ, RZ, 4.375, 0 ;  /* 0x44600000ff147431 */ /* 0x000fe200000001ff */
[----:B------:R-:W-:Y:S03]  /*0740*/  BSSY.RECONVERGENT B4, `(.L_x_12) ;  /* 0x000000f000047945 */ /* 0x000fe60003800200 */
        /* <DEDUP_REMOVED lines=13> */
[----:B------:R-:W-:-:S07]  /*0820*/  IMAD.MOV.U32 R20, RZ, RZ, R0 ;  /* 0x000000ffff147224 */ /* 0x000fce00078e0000 */
.L_x_13:
[----:B------:R-:W-:Y:S05]  /*0830*/  BSYNC.RECONVERGENT B4 ;  /* 0x0000000000047941 */ /* 0x000fea0003800200 */
.L_x_12:
[----:B------:R-:W2:Y:S01]  /*0840*/  LDG.E.U8.CONSTANT R0, desc[UR6][R18.64] ;  /* 0x0000000612007981 */ /* 0x000ea2000c1e9100 */
[----:B------:R-:W-:Y:S01]  /*0850*/  MOV R24, 0x3b808081 ;  /* 0x3b80808100187802 */ /* 0x000fe20000000f00 */
[----:B------:R-:W-:Y:S01]  /*0860*/  HFMA2 R21, -RZ, RZ, 4.375, 0 ;  /* 0x44600000ff157431 */ /* 0x000fe200000001ff */
[----:B------:R-:W-:Y:S03]  /*0870*/  BSSY.RECONVERGENT B4, `(.L_x_14) ;  /* 0x000000f000047945 */ /* 0x000fe60003800200 */
[----:B------:R-:W-:Y:S01]  /*0880*/  FFMA R3, R24, -R7, 1 ;  /* 0x3f80000018037423 */ /* 0x000fe20000000807 */
        /* <DEDUP_REMOVED lines=9> */
[----:B------:R-:W-:Y:S01]  /*0920*/  IMAD.MOV.U32 R3, RZ, RZ, R22 ;  /* 0x000000ffff037224 */ /* 0x000fe200078e0016 */
[----:B------:R-:W-:-:S07]  /*0930*/  MOV R20, 0x950 ;  /* 0x0000095000147802 */ /* 0x000fce0000000f00 */
[----:B------:R-:W-:Y:S05]  /*0940*/  CALL.REL.NOINC `($__internal_0_$__cuda_sm3x_div_rn_noftz_f32_slowpath) ;  /* 0x0000000c00747944 */ /* 0x000fea0003c00000 */
[----:B------:R-:W-:-:S07]  /*0950*/  MOV R3, R0 ;  /* 0x0000000000037202 */ /* 0x000fce0000000f00 */
.L_x_15:
[----:B------:R-:W-:Y:S05]  /*0960*/  BSYNC.RECONVERGENT B4 ;  /* 0x0000000000047941 */ /* 0x000fea0003800200 */
.L_x_14:
[----:B------:R-:W2:Y:S01]  /*0970*/  LDG.E.U8.CONSTANT R16, desc[UR6][R16.64+0x60] ;  /* 0x0000600610107981 */ /* 0x000ea2000c1e9100 */
[----:B------:R-:W-:Y:S02]  /*0980*/  HFMA2 R0, -RZ, RZ, 0.9375, -7.688999176025390625e-06 ;  /* 0x3b808081ff007431 */ /* 0x000fe400000001ff */
[----:B------:R-:W-:Y:S01]  /*0990*/  IMAD.MOV.U32 R20, RZ, RZ, 0x44600000 ;  /* 0x44600000ff147424 */ /* 0x000fe200078e00ff */
[----:B------:R-:W-:Y:S03]  /*09a0*/  BSSY.RECONVERGENT B4, `(.L_x_16) ;  /* 0x0000010000047945 */ /* 0x000fe60003800200 */
[----:B------:R-:W-:-:S04]  /*09b0*/  FFMA R3, R3, R20, -448 ;  /* 0xc3e0000003037423 */ /* 0x000fc80000000014 */
[----:B------:R-:W-:Y:S01]  /*09c0*/  FMUL R3, R3, UR8 ;  /* 0x0000000803037c20 */ /* 0x000fe20008400000 */
[----:B------:R-:W-:-:S03]  /*09d0*/  FFMA R21, R0, -R7, 1 ;  /* 0x3f80000000157423 */ /* 0x000fc60000000807 */
[----:B------:R-:W-:Y:S01]  /*09e0*/  FFMA R28, R27, R3, R28 ;  /* 0x000000031b1c7223 */ /* 0x000fe2000000001c */
[----:B------:R-:W-:Y:S01]  /*09f0*/  FFMA R0, R21, R0, 0.0039215688593685626984 ;  /* 0x3b80808115007423 */ /* 0x000fe20000000000 */
[----:B--2---:R-:W-:-:S04]  /*0a00*/  I2FP.F32.U32 R22, R16 ;  /* 0x0000001000167245 */ /* 0x004fc80000201000 */
        /* <DEDUP_REMOVED lines=9> */
.L_x_17:
[----:B------:R-:W-:Y:S05]  /*0aa0*/  BSYNC.RECONVERGENT B4 ;  /* 0x0000000000047941 */ /* 0x000fea0003800200 */
.L_x_16:
[----:B------:R-:W2:Y:S01]  /*0ab0*/  LDG.E.U8.CONSTANT R18, desc[UR6][R18.64+0x20] ;  /* 0x0000200612127981 */ /* 0x000ea2000c1e9100 */
[----:B------:R-:W-:Y:S02]  /*0ac0*/  IMAD.MOV.U32 R0, RZ, RZ, 0x3b808081 ;  /* 0x3b808081ff007424 */ /* 0x000fe400078e00ff */
[----:B------:R-:W-:Y:S01]  /*0ad0*/  HFMA2 R17, -RZ, RZ, 4.375, 0 ;  /* 0x44600000ff117431 */ /* 0x000fe200000001ff */
[----:B------:R-:W-:Y:S01]  /*0ae0*/  BSSY.RECONVERGENT B4, `(.L_x_18) ;  /* 0x000000e000047945 */ /* 0x000fe20003800200 */
[----:B------:R-:W-:-:S04]  /*0af0*/  FFMA R3, R0, -R7, 1 ;  /* 0x3f80000000037423 */ /* 0x000fc80000000807 */
[----:B------:R-:W-:Y:S01]  /*0b00*/  FFMA R0, R3, R0, 0.0039215688593685626984 ;  /* 0x3b80808103007423 */ /* 0x000fe20000000000 */
[----:B------:R-:W-:-:S04]  /*0b10*/  FFMA R17, R20, R17, -448 ;  /* 0xc3e0000014117423 */ /* 0x000fc80000000011 */
[----:B------:R-:W-:Y:S01]  /*0b20*/  FMUL R17, R17, UR4 ;  /* 0x0000000411117c20 */ /* 0x000fe20008400000 */
        /* <DEDUP_REMOVED lines=9> */
.L_x_19:
[----:B------:R-:W-:Y:S05]  /*0bc0*/  BSYNC.RECONVERGENT B4 ;  /* 0x0000000000047941 */ /* 0x000fea0003800200 */
.L_x_18:
[----:B------:R-:W-:Y:S01]  /*0bd0*/  IADD3 R2, PT, PT, R2, 0x4, RZ ;  /* 0x0000000402027810 */ /* 0x000fe20007ffe0ff */
[----:B------:R-:W-:Y:S01]  /*0be0*/  IMAD.MOV.U32 R3, RZ, RZ, 0x44600000 ;  /* 0x44600000ff037424 */ /* 0x000fe200078e00ff */
[----:B------:R-:W-:Y:S01]  /*0bf0*/  IADD3 R8, PT, PT, R8, 0x80, RZ ;  /* 0x0000008008087810 */ /* 0x000fe20007ffe0ff */
[----:B------:R-:W-:Y:S01]  /*0c00*/  VIADD R4, R4, 0x80 ;  /* 0x0000008004047836 */ /* 0x000fe20000000000 */
[----:B------:R-:W-:Y:S01]  /*0c10*/  ISETP.NE.AND P0, PT, R2, RZ, PT ;  /* 0x000000ff0200720c */ /* 0x000fe20003f05270 */
[----:B------:R-:W-:Y:S01]  /*0c20*/  FFMA R0, R0, R3, -448 ;  /* 0xc3e0000000007423 */ /* 0x000fe20000000003 */
[----:B------:R-:W-:-:S03]  /*0c30*/  IADD3 R5, PT, PT, R5, 0x80, RZ ;  /* 0x0000008005057810 */ /* 0x000fc60007ffe0ff */
[----:B------:R-:W-:-:S04]  /*0c40*/  FMUL R0, R0, UR8 ;  /* 0x0000000800007c20 */ /* 0x000fc80008400000 */
[----:B------:R-:W-:-:S04]  /*0c50*/  FFMA R28, R17, R0, R28 ;  /* 0x00000000111c7223 */ /* 0x000fc8000000001c */
[----:B------:R-:W-:Y:S05]  /*0c60*/  @P0 BRA `(.L_x_20) ;  /* 0xfffffff400740947 */ /* 0x000fea000383ffff */
.L_x_3:
[----:B------:R-:W-:Y:S05]  /*0c70*/  BSYNC.RECONVERGENT B3 ;  /* 0x0000000000037941 */ /* 0x000fea0003800200 */
.L_x_2:
[----:B------:R-:W-:-:S13]  /*0c80*/  LOP3.LUT P0, R6, R6, 0x3, RZ, 0xc0, !PT ;  /* 0x0000000306067812 */ /* 0x000fda000780c0ff */
[----:B------:R-:W-:Y:S05]  /*0c90*/  @!P0 BRA `(.L_x_1) ;  /* 0x0000000800508947 */ /* 0x000fea0003800000 */
[----:B------:R-:W-:Y:S01]  /*0ca0*/  ISETP.NE.AND P0, PT, R6, 0x1, PT ;  /* 0x000000010600780c */ /* 0x000fe20003f05270 */
[----:B------:R-:W-:-:S12]  /*0cb0*/  BSSY.RECONVERGENT B3, `(.L_x_21) ;  /* 0x000005e000037945 */ /* 0x000fd80003800200 */
[----:B------:R-:W-:Y:S05]  /*0cc0*/  @!P0 BRA `(.L_x_22) ;  /* 0x0000000400708947 */ /* 0x000fea0003800000 */
[----:B------:R-:W0:Y:S01]  /*0cd0*/  LDCU UR9, c[0x0][0x3a8] ;  /* 0x00007500ff0977ac */ /* 0x000e220008000800 */
[----:B------:R-:W1:Y:S01]  /*0ce0*/  LDCU.64 UR10, c[0x0][0x380] ;  /* 0x00007000ff0a77ac */ /* 0x000e620008000a00 */
[----:B0-----:R-:W-:-:S05]  /*0cf0*/  IMAD R0, R11, UR9, R8 ;  /* 0x000000090b007c24 */ /* 0x001fca000f8e0208 */
[----:B-1----:R-:W-:-:S04]  /*0d00*/  IADD3 R14, P0, PT, R0, UR10, RZ ;  /* 0x0000000a000e7c10 */ /* 0x002fc8000ff1e0ff */
[----:B------:R-:W-:-:S05]  /*0d10*/  LEA.HI.X.SX32 R15, R0, UR11, 0x1, P0 ;  /* 0x0000000b000f7c11 */ /* 0x000fca00080f0eff */
[----:B------:R-:W2:Y:S01]  /*0d20*/  LDG.E.U8.CONSTANT R0, desc[UR6][R14.64] ;  /* 0x000000060e007981 */ /* 0x000ea2000c1e9100 */
[----:B------:R-:W-:Y:S01]  /*0d30*/  MOV R2, 0x3b808081 ;  /* 0x3b80808100027802 */ /* 0x000fe20000000f00 */
[----:B------:R-:W-:Y:S04]  /*0d40*/  BSSY.RECONVERGENT B4, `(.L_x_23) ;  /* 0x000000d000047945 */ /* 0x000fe80003800200 */
        /* <DEDUP_REMOVED lines=12> */
.L_x_24:
[----:B------:R-:W-:Y:S05]  /*0e10*/  BSYNC.RECONVERGENT B4 ;  /* 0x0000000000047941 */ /* 0x000fea0003800200 */
.L_x_23:
[----:B------:R-:W0:Y:S01]  /*0e20*/  LDC R3, c[0x0][0x3a8] ;  /* 0x0000ea00ff037b82 */ /* 0x000e220000000800 */
[----:B------:R-:W1:Y:S01]  /*0e30*/  LDCU.64 UR10, c[0x0][0x388] ;  /* 0x00007100ff0a77ac */ /* 0x000e620008000a00 */
[----:B------:R-:W-:Y:S01]  /*0e40*/  HFMA2 R4, -RZ, RZ, 0.9375, -7.688999176025390625e-06 ;  /* 0x3b808081ff047431 */ /* 0x000fe200000001ff */
[----:B------:R-:W2:Y:S01]  /*0e50*/  LDCU UR9, c[0x0][0x390] ;  /* 0x00007200ff0977ac */ /* 0x000ea20008000800 */
[----:B0-----:R-:W-:-:S05]  /*0e60*/  IMAD R0, R3, UR5, R8 ;  /* 0x0000000503007c24 */ /* 0x001fca000f8e0208 */
[----:B-1----:R-:W-:-:S04]  /*0e70*/  IADD3 R12, P0, PT, R0, UR10, RZ ;  /* 0x0000000a000c7c10 */ /* 0x002fc8000ff1e0ff */
[----:B------:R-:W-:-:S05]  /*0e80*/  LEA.HI.X.SX32 R13, R0, UR11, 0x1, P0 ;  /* 0x0000000b000d7c11 */ /* 0x000fca00080f0eff */
[----:B------:R-:W3:Y:S01]  /*0e90*/  LDG.E.U8.CONSTANT R0, desc[UR6][R12.64] ;  /* 0x000000060c007981 */ /* 0x000ee2000c1e9100 */
[----:B------:R-:W-:Y:S01]  /*0ea0*/  FFMA R3, R4, -R7, 1 ;  /* 0x3f80000004037423 */ /* 0x000fe20000000807 */
[----:B------:R-:W-:Y:S01]  /*0eb0*/  IMAD.MOV.U32 R5, RZ, RZ, 0x44600000 ;  /* 0x44600000ff057424 */ /* 0x000fe200078e00ff */
[----:B------:R-:W-:Y:S03]  /*0ec0*/  BSSY.RECONVERGENT B4, `(.L_x_25) ;  /* 0x000000e000047945 */ /* 0x000fe60003800200 */
[----:B------:R-:W-:-:S04]  /*0ed0*/  FFMA R2, R2, R5, -448 ;  /* 0xc3e0000002027423 */ /* 0x000fc80000000005 */
[----:B--2---:R-:W-:Y:S01]  /*0ee0*/  FMUL R5, R2, UR9 ;  /* 0x0000000902057c20 */ /* 0x004fe20008400000 */
[----:B---3--:R-:W-:Y:S01]  /*0ef0*/  I2FP.F32.U32 R6, R0 ;  /* 0x0000000000067245 */ /* 0x008fe20000201000 */
        /* <DEDUP_REMOVED lines=10> */
.L_x_26:
[----:B------:R-:W-:Y:S05]  /*0fa0*/  BSYNC.RECONVERGENT B4 ;  /* 0x0000000000047941 */ /* 0x000fea0003800200 */
.L_x_25:
[----:B------:R-:W2:Y:S01]  /*0fb0*/  LDG.E.U8.CONSTANT R14, desc[UR6][R14.64+0x20] ;  /* 0x000020060e0e7981 */ /* 0x000ea2000c1e9100 */
[----:B------:R-:W0:Y:S01]  /*0fc0*/  LDCU UR9, c[0x0][0x394] ;  /* 0x00007280ff0977ac */ /* 0x000e220008000800 */
[----:B------:R-:W-:Y:S02]  /*0fd0*/  IMAD.MOV.U32 R0, RZ, RZ, 0x3b808081 ;  /* 0x3b808081ff007424 */ /* 0x000fe400078e00ff */
[----:B------:R-:W-:Y:S01]  /*0fe0*/  HFMA2 R2, -RZ, RZ, 4.375, 0 ;  /* 0x44600000ff027431 */ /* 0x000fe200000001ff */
[----:B------:R-:W-:Y:S01]  /*0ff0*/  BSSY.RECONVERGENT B4, `(.L_x_27) ;  /* 0x0000010000047945 */ /* 0x000fe20003800200 */
[----:B------:R-:W-:-:S04]  /*1000*/  FFMA R17, R0, -R7, 1 ;  /* 0x3f80000000117423 */ /* 0x000fc80000000807 */
[----:B------:R-:W-:Y:S01]  /*1010*/  FFMA R0, R17, R0, 0.0039215688593685626984 ;  /* 0x3b80808111007423 */ /* 0x000fe20000000000 */
[----:B------:R-:W-:-:S04]  /*1020*/  FFMA R3, R3, R2, -448 ;  /* 0xc3e0000003037423 */ /* 0x000fc80000000002 */
[----:B0-----:R-:W-:-:S04]  /*1030*/  FMUL R3, R3, UR9 ;  /* 0x0000000903037c20 */ /* 0x001fc80008400000 */
[----:B------:R-:W-:Y:S01]  /*1040*/  FFMA R5, R5, R3, R28 ;  /* 0x0000000305057223 */ /* 0x000fe2000000001c */
        /* <DEDUP_REMOVED lines=10> */
.L_x_28:
[----:B------:R-:W-:Y:S05]  /*10f0*/  BSYNC.RECONVERGENT B4 ;  /* 0x0000000000047941 */ /* 0x000fea0003800200 */
.L_x_27:
[----:B------:R-:W2:Y:S01]  /*1100*/  LDG.E.U8.CONSTANT R12, desc[UR6][R12.64+0x20] ;  /* 0x000020060c0c7981 */ /* 0x000ea2000c1e9100 */
[----:B------:R-:W-:Y:S01]  /*1110*/  MOV R0, 0x3b808081 ;  /* 0x3b80808100007802 */ /* 0x000fe20000000f00 */
[----:B------:R-:W0:Y:S01]  /*1120*/  LDCU UR9, c[0x0][0x390] ;  /* 0x00007200ff0977ac */ /* 0x000e220008000800 */
[----:B------:R-:W-:Y:S01]  /*1130*/  HFMA2 R15, -RZ, RZ, 4.375, 0 ;  /* 0x44600000ff0f7431 */ /* 0x000fe200000001ff */
[----:B------:R-:W-:Y:S02]  /*1140*/  BSSY.RECONVERGENT B4, `(.L_x_29) ;  /* 0x000000e000047945 */ /* 0x000fe40003800200 */
[----:B------:R-:W-:-:S04]  /*1150*/  FFMA R3, R0, -R7, 1 ;  /* 0x3f80000000037423 */ /* 0x000fc80000000807 */
[----:B------:R-:W-:Y:S01]  /*1160*/  FFMA R0, R3, R0, 0.0039215688593685626984 ;  /* 0x3b80808103007423 */ /* 0x000fe20000000000 */
[----:B------:R-:W-:-:S04]  /*1170*/  FFMA R2, R2, R15, -448 ;  /* 0xc3e0000002027423 */ /* 0x000fc8000000000f */
[----:B0-----:R-:W-:Y:S01]  /*1180*/  FMUL R28, R2, UR9 ;  /* 0x00000009021c7c20 */ /* 0x001fe20008400000 */
[----:B--2---:R-:W-:-:S04]  /*1190*/  I2FP.F32.U32 R6, R12 ;  /* 0x0000000c00067245 */ /* 0x004fc80000201000 */
        /* <DEDUP_REMOVED lines=8> */
.L_x_30:
[----:B------:R-:W-:Y:S05]  /*1220*/  BSYNC.RECONVERGENT B4 ;  /* 0x0000000000047941 */ /* 0x000fea0003800200 */
.L_x_29:
[----:B------:R-:W0:Y:S01]  /*1230*/  LDCU UR9, c[0x0][0x394] ;  /* 0x00007280ff0977ac */ /* 0x000e220008000800 */
[----:B------:R-:W-:Y:S02]  /*1240*/  MOV R3, 0x44600000 ;  /* 0x4460000000037802 */ /* 0x000fe40000000f00 */
[----:B------:R-:W-:-:S03]  /*1250*/  IADD3 R8, PT, PT, R8, 0x40, RZ ;  /* 0x0000004008087810 */ /* 0x000fc60007ffe0ff */
[----:B------:R-:W-:-:S04]  /*1260*/  FFMA R0, R0, R3, -448 ;  /* 0xc3e0000000007423 */ /* 0x000fc80000000003 */
[----:B0-----:R-:W-:-:S04]  /*1270*/  FMUL R0, R0, UR9 ;  /* 0x0000000900007c20 */ /* 0x001fc80008400000 */
[----:B------:R-:W-:-:S07]  /*1280*/  FFMA R28, R28, R0, R5 ;  /* 0x000000001c1c7223 */ /* 0x000fce0000000005 */
.L_x_22:
[----:B------:R-:W-:Y:S05]  /*1290*/  BSYNC.RECONVERGENT B3 ;  /* 0x0000000000037941 */ /* 0x000fea0003800200 */
.L_x_21:
[----:B------:R-:W-:-:S13]  /*12a0*/  LOP3.LUT P0, RZ, R9, 0x20, RZ, 0xc0, !PT ;  /* 0x0000002009ff7812 */ /* 0x000fda000780c0ff */
[----:B------:R-:W-:Y:S05]  /*12b0*/  @P0 BRA `(.L_x_1) ;  /* 0x0000000000c80947 */ /* 0x000fea0003800000 */
[----:B------:R-:W0:Y:S01]  /*12c0*/  LDCU UR9, c[0x0][0x3a8] ;  /* 0x00007500ff0977ac */ /* 0x000e220008000800 */
[----:B------:R-:W1:Y:S01]  /*12d0*/  LDCU.64 UR10, c[0x0][0x380] ;  /* 0x00007000ff0a77ac */ /* 0x000e620008000a00 */
[----:B0-----:R-:W-:-:S05]  /*12e0*/  IMAD R0, R11, UR9, R8 ;  /* 0x000000090b007c24 */ /* 0x001fca000f8e0208 */
[----:B-1----:R-:W-:-:S04]  /*12f0*/  IADD3 R2, P0, PT, R0, UR10, RZ ;  /* 0x0000000a00027c10 */ /* 0x002fc8000ff1e0ff */
[----:B------:R-:W-:-:S05]  /*1300*/  LEA.HI.X.SX32 R3, R0, UR11, 0x1, P0 ;  /* 0x0000000b00037c11 */ /* 0x000fca00080f0eff */
[----:B------:R-:W2:Y:S01]  /*1310*/  LDG.E.U8.CONSTANT R2, desc[UR6][R2.64] ;  /* 0x0000000602027981 */ /* 0x000ea2000c1e9100 */
[----:B------:R-:W-:Y:S01]  /*1320*/  IMAD.MOV.U32 R0, RZ, RZ, 0x3b808081 ;  /* 0x3b808081ff007424 */ /* 0x000fe200078e00ff */
[----:B------:R-:W-:Y:S03]  /*1330*/  BSSY.RECONVERGENT B3, `(.L_x_31) ;  /* 0x000000d000037945 */ /* 0x000fe60003800200 */
[----:B------:R-:W-:-:S04]  /*1340*/  FFMA R5, R0, -R7, 1 ;  /* 0x3f80000000057423 */ /* 0x000fc80000000807 */
        /* <DEDUP_REMOVED lines=11> */
.L_x_32:
[----:B------:R-:W-:Y:S05]  /*1400*/  BSYNC.RECONVERGENT B3 ;  /* 0x0000000000037941 */ /* 0x000fea0003800200 */
.L_x_31:
[----:B------:R-:W0:Y:S01]  /*1410*/  LDC R3, c[0x0][0x3a8] ;  /* 0x0000ea00ff037b82 */ /* 0x000e220000000800 */
[----:B------:R-:W1:Y:S01]  /*1420*/  LDCU.64 UR10, c[0x0][0x388] ;  /* 0x00007100ff0a77ac */ /* 0x000e620008000a00 */
[----:B------:R-:W2:Y:S01]  /*1430*/  LDCU UR9, c[0x0][0x390] ;  /* 0x00007200ff0977ac */ /* 0x000ea20008000800 */
[----:B0-----:R-:W-:-:S05]  /*1440*/  IMAD R0, R3, UR5, R8 ;  /* 0x0000000503007c24 */ /* 0x001fca000f8e0208 */
[----:B-1----:R-:W-:-:S04]  /*1450*/  IADD3 R2, P0, PT, R0, UR10, RZ ;  /* 0x0000000a00027c10 */ /* 0x002fc8000ff1e0ff */
[----:B------:R-:W-:-:S05]  /*1460*/  LEA.HI.X.SX32 R3, R0, UR11, 0x1, P0 ;  /* 0x0000000b00037c11 */ /* 0x000fca00080f0eff */
[----:B------:R-:W3:Y:S01]  /*1470*/  LDG.E.U8.CONSTANT R2, desc[UR6][R2.64] ;  /* 0x0000000602027981 */ /* 0x000ee2000c1e9100 */
[----:B------:R-:W-:Y:S01]  /*1480*/  IMAD.MOV.U32 R0, RZ, RZ, 0x3b808081 ;  /* 0x3b808081ff007424 */ /* 0x000fe200078e00ff */
[----:B------:R-:W-:Y:S03]  /*1490*/  BSSY.RECONVERGENT B3, `(.L_x_33) ;  /* 0x000000f000037945 */ /* 0x000fe60003800200 */
[----:B------:R-:W-:-:S04]  /*14a0*/  FFMA R5, R0, -R7, 1 ;  /* 0x3f80000000057423 */ /* 0x000fc80000000807 */
[----:B------:R-:W-:Y:S01]  /*14b0*/  FFMA R0, R5, R0, 0.0039215688593685626984 ;  /* 0x3b80808105007423 */ /* 0x000fe20000000000 */
[----:B------:R-:W-:-:S05]  /*14c0*/  HFMA2 R5, -RZ, RZ, 4.375, 0 ;  /* 0x44600000ff057431 */ /* 0x000fca00000001ff */
[----:B------:R-:W-:-:S04]  /*14d0*/  FFMA R4, R4, R5, -448 ;  /* 0xc3e0000004047423 */ /* 0x000fc80000000005 */
[----:B--2---:R-:W-:Y:S01]  /*14e0*/  FMUL R5, R4, UR9 ;  /* 0x0000000904057c20 */ /* 0x004fe20008400000 */
[----:B---3--:R-:W-:-:S04]  /*14f0*/  I2FP.F32.U32 R8, R2 ;  /* 0x0000000200087245 */ /* 0x008fc80000201000 */
        /* <DEDUP_REMOVED lines=8> */
.L_x_34:
[----:B------:R-:W-:Y:S05]  /*1580*/  BSYNC.RECONVERGENT B3 ;  /* 0x0000000000037941 */ /* 0x000fea0003800200 */
.L_x_33:
[----:B------:R-:W0:Y:S01]  /*1590*/  LDCU UR9, c[0x0][0x394] ;  /* 0x00007280ff0977ac */ /* 0x000e220008000800 */
[----:B------:R-:W-:-:S04]  /*15a0*/  IMAD.MOV.U32 R3, RZ, RZ, 0x44600000 ;  /* 0x44600000ff037424 */ /* 0x000fc800078e00ff */
[----:B------:R-:W-:-:S04]  /*15b0*/  FFMA R0, R0, R3, -448 ;  /* 0xc3e0000000007423 */ /* 0x000fc80000000003 */
[----:B0-----:R-:W-:-:S04]  /*15c0*/  FMUL R0, R0, UR9 ;  /* 0x0000000900007c20 */ /* 0x001fc80008400000 */
[----:B------:R-:W-:-:S07]  /*15d0*/  FFMA R28, R5, R0, R28 ;  /* 0x00000000051c7223 */ /* 0x000fce000000001c */
.L_x_1:
[----:B------:R-:W-:Y:S05]  /*15e0*/  BSYNC.RECONVERGENT B0 ;  /* 0x0000000000007941 */ /* 0x000fea0003800200 */
.L_x_0:
[----:B------:R-:W0:Y:S01]  /*15f0*/  SHFL.DOWN PT, R3, R28, 0x10, 0x1f ;  /* 0x0a001f001c037f89 */ /* 0x000e2200000e0000 */
[----:B------:R-:W-:Y:S01]  /*1600*/  ISETP.NE.AND P0, PT, R10, RZ, PT ;  /* 0x000000ff0a00720c */ /* 0x000fe20003f05270 */
[----:B0-----:R-:W-:-:S05]  /*1610*/  FADD R3, R3, R28 ;  /* 0x0000001c03037221 */ /* 0x001fca0000000000 */
[----:B------:R-:W0:Y:S02]  /*1620*/  SHFL.DOWN PT, R0, R3, 0x8, 0x1f ;  /* 0x09001f0003007f89 */ /* 0x000e2400000e0000 */
[----:B0-----:R-:W-:-:S05]  /*1630*/  FADD R0, R3, R0 ;  /* 0x0000000003007221 */ /* 0x001fca0000000000 */
[----:B------:R-:W0:Y:S02]  /*1640*/  SHFL.DOWN PT, R5, R0, 0x4, 0x1f ;  /* 0x08801f0000057f89 */ /* 0x000e2400000e0000 */
[----:B0-----:R-:W-:-:S05]  /*1650*/  FADD R5, R0, R5 ;  /* 0x0000000500057221 */ /* 0x001fca0000000000 */
[----:B------:R-:W0:Y:S02]  /*1660*/  SHFL.DOWN PT, R2, R5, 0x2, 0x1f ;  /* 0x08401f0005027f89 */ /* 0x000e2400000e0000 */
[----:B0-----:R-:W-:-:S05]  /*1670*/  FADD R4, R5, R2 ;  /* 0x0000000205047221 */ /* 0x001fca0000000000 */
[----:B------:R0:W1:Y:S01]  /*1680*/  SHFL.DOWN PT, R7, R4, 0x1, 0x1f ;  /* 0x08201f0004077f89 */ /* 0x00006200000e0000 */
[----:B------:R-:W-:Y:S05]  /*1690*/  @P0 EXIT ;  /* 0x000000000000094d */ /* 0x000fea0003800000 */
[----:B------:R-:W2:Y:S01]  /*16a0*/  LDC R6, c[0x0][0x3a4] ;  /* 0x0000e900ff067b82 */ /* 0x000ea20000000800 */
[----:B-1----:R-:W-:-:S05]  /*16b0*/  FADD R0, R4, R7 ;  /* 0x0000000704007221 */ /* 0x002fca0000000000 */
[----:B------:R-:W-:Y:S02]  /*16c0*/  F2FP.F16.F32.PACK_AB R0, RZ, R0 ;  /* 0x00000000ff00723e */ /* 0x000fe400000000ff */
[----:B------:R-:W1:Y:S01]  /*16d0*/  LDC.64 R2, c[0x0][0x398] ;  /* 0x0000e600ff027b82 */ /* 0x000e620000000a00 */
[----:B--2---:R-:W-:-:S04]  /*16e0*/  IMAD R11, R11, R6, UR5 ;  /* 0x000000050b0b7e24 */ /* 0x004fc8000f8e0206 */
[----:B-1----:R-:W-:-:S05]  /*16f0*/  IMAD.WIDE R2, R11, 0x2, R2 ;  /* 0x000000020b027825 */ /* 0x002fca00078e0202 */
[----:B------:R-:W-:Y:S01]  /*1700*/  STG.E.U16 desc[UR6][R2.64], R0 ;  /* 0x0000000002007986 */ /* 0x000fe2000c101506 */
[----:B------:R-:W-:Y:S05]  /*1710*/  EXIT ;  /* 0x000000000000794d */ /* 0x000fea0003800000 */
        .weak           $__internal_0_$__cuda_sm3x_div_rn_noftz_f32_slowpath
        .type           $__internal_0_$__cuda_sm3x_div_rn_noftz_f32_slowpath,@function
        .size           $__internal_0_$__cuda_sm3x_div_rn_noftz_f32_slowpath,(.L_x_47 - $__internal_0_$__cuda_sm3x_div_rn_noftz_f32_slowpath)
$__internal_0_$__cuda_sm3x_div_rn_noftz_f32_slowpath:
[----:B------:R-:W-:Y:S01]  /*1720*/  SHF.R.U32.HI R21, RZ, 0x17, R7 ;  /* 0x00000017ff157819 */ /* 0x000fe20000011607 */
[----:B------:R-:W-:Y:S01]  /*1730*/  BSSY.RECONVERGENT B1, `(.L_x_35) ;  /* 0x0000065000017945 */ /* 0x000fe20003800200 */
[----:B------:R-:W-:Y:S02]  /*1740*/  SHF.R.U32.HI R22, RZ, 0x17, R3 ;  /* 0x00000017ff167819 */ /* 0x000fe40000011603 */
[----:B------:R-:W-:Y:S02]  /*1750*/  LOP3.LUT R21, R21, 0xff, RZ, 0xc0, !PT ;  /* 0x000000ff15157812 */ /* 0x000fe400078ec0ff */
[----:B------:R-:W-:Y:S02]  /*1760*/  LOP3.LUT R22, R22, 0xff, RZ, 0xc0, !PT ;  /* 0x000000ff16167812 */ /* 0x000fe400078ec0ff */
[----:B------:R-:W-:Y:S02]  /*1770*/  IADD3 R23, PT, PT, R21, -0x1, RZ ;  /* 0xffffffff15177810 */ /* 0x000fe40007ffe0ff */
[----:B------:R-:W-:-:S02]  /*1780*/  IADD3 R24, PT, PT, R22, -0x1, RZ ;  /* 0xffffffff16187810 */ /* 0x000fc40007ffe0ff */
[----:B------:R-:W-:Y:S02]  /*1790*/  ISETP.GT.U32.AND P0, PT, R23, 0xfd, PT ;  /* 0x000000fd1700780c */ /* 0x000fe40003f04070 */
[----:B------:R-:W-:Y:S02]  /*17a0*/  MOV R25, 0x437f0000 ;  /* 0x437f000000197802 */ /* 0x000fe40000000f00 */
[----:B------:R-:W-:-:S13]  /*17b0*/  ISETP.GT.U32.OR P0, PT, R24, 0xfd, P0 ;  /* 0x000000fd1800780c */ /* 0x000fda0000704470 */
[----:B------:R-:W-:Y:S01]  /*17c0*/  @!P0 IMAD.MOV.U32 R26, RZ, RZ, RZ ;  /* 0x000000ffff1a8224 */ /* 0x000fe200078e00ff */
[----:B------:R-:W-:Y:S06]  /*17d0*/  @!P0 BRA `(.L_x_36) ;  /* 0x0000000000608947 */ /* 0x000fec0003800000 */
[----:B------:R-:W-:Y:S01]  /*17e0*/  HFMA2 R0, -RZ, RZ, 3.748046875, 0 ;  /* 0x437f0000ff007431 */ /* 0x000fe200000001ff */
[----:B------:R-:W-:-:S04]  /*17f0*/  FSETP.GTU.FTZ.AND P0, PT, |R3|, +INF , PT ;  /* 0x7f8000000300780b */ /* 0x000fc80003f1c200 */
[----:B------:R-:W-:-:S04]  /*1800*/  FSETP.GTU.FTZ.AND P1, PT, |R0|, +INF , PT ;  /* 0x7f8000000000780b */ /* 0x000fc80003f3c200 */
[----:B------:R-:W-:-:S13]  /*1810*/  PLOP3.LUT P0, PT, P0, P1, PT, 0xf8, 0x8f ;  /* 0x00000000008f781c */ /* 0x000fda0000703f70 */
[----:B------:R-:W-:Y:S05]  /*1820*/  @P0 BRA `(.L_x_37) ;  /* 0x0000000400500947 */ /* 0x000fea0003800000 */
[----:B------:R-:W-:-:S13]  /*1830*/  LOP3.LUT P0, RZ, R25, 0x7fffffff, R3, 0xc8, !PT ;  /* 0x7fffffff19ff7812 */ /* 0x000fda000780c803 */
[----:B------:R-:W-:Y:S05]  /*1840*/  @!P0 BRA `(.L_x_38) ;  /* 0x0000000400408947 */ /* 0x000fea0003800000 */
[C---:B------:R-:W-:Y:S02]  /*1850*/  FSETP.NEU.FTZ.AND P2, PT, |R3|.reuse, +INF , PT ;  /* 0x7f8000000300780b */ /* 0x040fe40003f5d200 */
[----:B------:R-:W-:Y:S02]  /*1860*/  FSETP.NEU.FTZ.AND P1, PT, |R0|, +INF , PT ;  /* 0x7f8000000000780b */ /* 0x000fe40003f3d200 */
[----:B------:R-:W-:-:S11]  /*1870*/  FSETP.NEU.FTZ.AND P0, PT, |R3|, +INF , PT ;  /* 0x7f8000000300780b */ /* 0x000fd60003f1d200 */
[----:B------:R-:W-:Y:S05]  /*1880*/  @!P1 BRA !P2, `(.L_x_38) ;  /* 0x0000000400309947 */ /* 0x000fea0005000000 */
[----:B------:R-:W-:-:S04]  /*1890*/  LOP3.LUT P2, RZ, R3, 0x7fffffff, RZ, 0xc0, !PT ;  /* 0x7fffffff03ff7812 */ /* 0x000fc8000784c0ff */
[----:B------:R-:W-:-:S13]  /*18a0*/  PLOP3.LUT P1, PT, P1, P2, PT, 0x2f, 0xf2 ;  /* 0x0000000000f2781c */ /* 0x000fda0000f24577 */
[----:B------:R-:W-:Y:S05]  /*18b0*/  @P1 BRA `(.L_x_39) ;  /* 0x00000004001c1947 */ /* 0x000fea0003800000 */
[----:B------:R-:W-:-:S04]  /*18c0*/  LOP3.LUT P1, RZ, R25, 0x7fffffff, RZ, 0xc0, !PT ;  /* 0x7fffffff19ff7812 */ /* 0x000fc8000782c0ff */
[----:B------:R-:W-:-:S13]  /*18d0*/  PLOP3.LUT P0, PT, P0, P1, PT, 0x2f, 0xf2 ;  /* 0x0000000000f2781c */ /* 0x000fda0000702577 */
[----:B------:R-:W-:Y:S05]  /*18e0*/  @P0 BRA `(.L_x_40) ;  /* 0x0000000400040947 */ /* 0x000fea0003800000 */
[----:B------:R-:W-:Y:S02]  /*18f0*/  ISETP.GE.AND P0, PT, R24, RZ, PT ;  /* 0x000000ff1800720c */ /* 0x000fe40003f06270 */
[----:B------:R-:W-:-:S11]  /*1900*/  ISETP.GE.AND P1, PT, R23, RZ, PT ;  /* 0x000000ff1700720c */ /* 0x000fd60003f26270 */
[----:B------:R-:W-:Y:S01]  /*1910*/  @P0 MOV R26, RZ ;  /* 0x000000ff001a0202 */ /* 0x000fe20000000f00 */
[----:B------:R-:W-:Y:S01]  /*1920*/  @!P0 FFMA R3, R3, 1.84467440737095516160e+19, RZ ;  /* 0x5f80000003038823 */ /* 0x000fe200000000ff */
[----:B------:R-:W-:Y:S01]  /*1930*/  @!P0 MOV R26, 0xffffffc0 ;  /* 0xffffffc0001a8802 */ /* 0x000fe20000000f00 */
[----:B------:R-:W-:-:S04]  /*1940*/  @!P1 FFMA R25, R0, 1.84467440737095516160e+19, RZ ;  /* 0x5f80000000199823 */ /* 0x000fc800000000ff */
[----:B------:R-:W-:-:S07]  /*1950*/  @!P1 VIADD R26, R26, 0x40 ;  /* 0x000000401a1a9836 */ /* 0x000fce0000000000 */
.L_x_36:
[----:B------:R-:W-:Y:S01]  /*1960*/  LEA R0, R21, 0xc0800000, 0x17 ;  /* 0xc080000015007811 */ /* 0x000fe200078eb8ff */
[----:B------:R-:W-:Y:S01]  /*1970*/  BSSY.RECONVERGENT B2, `(.L_x_41) ;  /* 0x0000036000027945 */ /* 0x000fe20003800200 */
[----:B------:R-:W-:Y:S02]  /*1980*/  IADD3 R22, PT, PT, R22, -0x7f, RZ ;  /* 0xffffff8116167810 */ /* 0x000fe40007ffe0ff */
[----:B------:R-:W-:Y:S02]  /*1990*/  IADD3 R29, PT, PT, -R0, R25, RZ ;  /* 0x00000019001d7210 */ /* 0x000fe40007ffe1ff */
[C---:B------:R-:W-:Y:S01]  /*19a0*/  IADD3 R25, PT, PT, R22.reuse, 0x7f, -R21 ;  /* 0x0000007f16197810 */ /* 0x040fe20007ffe815 */
[----:B------:R-:W-:Y:S01]  /*19b0*/  IMAD R3, R22, -0x800000, R3 ;  /* 0xff80000016037824 */ /* 0x000fe200078e0203 */
[----:B------:R-:W0:Y:S01]  /*19c0*/  MUFU.RCP R23, R29 ;  /* 0x0000001d00177308 */ /* 0x000e220000001000 */
[----:B------:R-:W-:Y:S01]  /*19d0*/  FADD.FTZ R24, -R29, -RZ ;  /* 0x800000ff1d187221 */ /* 0x000fe20000010100 */
[----:B------:R-:W-:-:S03]  /*19e0*/  IADD3 R25, PT, PT, R25, R26, RZ ;  /* 0x0000001a19197210 */ /* 0x000fc60007ffe0ff */
[----:B0-----:R-:W-:-:S04]  /*19f0*/  FFMA R0, R23, R24, 1 ;  /* 0x3f80000017007423 */ /* 0x001fc80000000018 */
[----:B------:R-:W-:-:S04]  /*1a00*/  FFMA R0, R23, R0, R23 ;  /* 0x0000000017007223 */ /* 0x000fc80000000017 */
[----:B------:R-:W-:-:S04]  /*1a10*/  FFMA R23, R3, R0, RZ ;  /* 0x0000000003177223 */ /* 0x000fc800000000ff */
[----:B------:R-:W-:-:S04]  /*1a20*/  FFMA R21, R24, R23, R3 ;  /* 0x0000001718157223 */ /* 0x000fc80000000003 */
[----:B------:R-:W-:-:S04]  /*1a30*/  FFMA R21, R0, R21, R23 ;  /* 0x0000001500157223 */ /* 0x000fc80000000017 */
[----:B------:R-:W-:-:S04]  /*1a40*/  FFMA R3, R24, R21, R3 ;  /* 0x0000001518037223 */ /* 0x000fc80000000003 */
[----:B------:R-:W-:-:S05]  /*1a50*/  FFMA R22, R0, R3, R21 ;  /* 0x0000000300167223 */ /* 0x000fca0000000015 */
[----:B------:R-:W-:-:S04]  /*1a60*/  SHF.R.U32.HI R24, RZ, 0x17, R22 ;  /* 0x00000017ff187819 */ /* 0x000fc80000011616 */
[----:B------:R-:W-:-:S05]  /*1a70*/  LOP3.LUT R24, R24, 0xff, RZ, 0xc0, !PT ;  /* 0x000000ff18187812 */ /* 0x000fca00078ec0ff */
[----:B------:R-:W-:-:S05]  /*1a80*/  IMAD.IADD R23, R24, 0x1, R25 ;  /* 0x0000000118177824 */ /* 0x000fca00078e0219 */
[----:B------:R-:W-:-:S04]  /*1a90*/  IADD3 R24, PT, PT, R23, -0x1, RZ ;  /* 0xffffffff17187810 */ /* 0x000fc80007ffe0ff */
[----:B------:R-:W-:-:S13]  /*1aa0*/  ISETP.GE.U32.AND P0, PT, R24, 0xfe, PT ;  /* 0x000000fe1800780c */ /* 0x000fda0003f06070 */
[----:B------:R-:W-:Y:S05]  /*1ab0*/  @!P0 BRA `(.L_x_42) ;  /* 0x0000000000808947 */ /* 0x000fea0003800000 */
[----:B------:R-:W-:-:S13]  /*1ac0*/  ISETP.GT.AND P0, PT, R23, 0xfe, PT ;  /* 0x000000fe1700780c */ /* 0x000fda0003f04270 */
[----:B------:R-:W-:Y:S05]  /*1ad0*/  @P0 BRA `(.L_x_43) ;  /* 0x00000000006c0947 */ /* 0x000fea0003800000 */
[----:B------:R-:W-:-:S13]  /*1ae0*/  ISETP.GE.AND P0, PT, R23, 0x1, PT ;  /* 0x000000011700780c */ /* 0x000fda0003f06270 */
[----:B------:R-:W-:Y:S05]  /*1af0*/  @P0 BRA `(.L_x_44) ;  /* 0x0000000000740947 */ /* 0x000fea0003800000 */
[----:B------:R-:W-:Y:S02]  /*1b00*/  ISETP.GE.AND P0, PT, R23, -0x18, PT ;  /* 0xffffffe81700780c */ /* 0x000fe40003f06270 */
[----:B------:R-:W-:-:S11]  /*1b10*/  LOP3.LUT R22, R22, 0x80000000, RZ, 0xc0, !PT ;  /* 0x8000000016167812 */ /* 0x000fd600078ec0ff */
[----:B------:R-:W-:Y:S05]  /*1b20*/  @!P0 BRA `(.L_x_44) ;  /* 0x0000000000688947 */ /* 0x000fea0003800000 */
[CCC-:B------:R-:W-:Y:S01]  /*1b30*/  FFMA.RZ R24, R0.reuse, R3.reuse, R21.reuse ;  /* 0x0000000300187223 */ /* 0x1c0fe2000000c015 */
[CCC-:B------:R-:W-:Y:S01]  /*1b40*/  FFMA.RP R25, R0.reuse, R3.reuse, R21.reuse ;  /* 0x0000000300197223 */ /* 0x1c0fe20000008015 */
[----:B------:R-:W-:Y:S01]  /*1b50*/  FFMA.RM R0, R0, R3, R21 ;  /* 0x0000000300007223 */ /* 0x000fe20000004015 */
[C---:B------:R-:W-:Y:S02]  /*1b60*/  IADD3 R3, PT, PT, R23.reuse, 0x20, RZ ;  /* 0x0000002017037810 */ /* 0x040fe40007ffe0ff */
[----:B------:R-:W-:Y:S02]  /*1b70*/  LOP3.LUT R24, R24, 0x7fffff, RZ, 0xc0, !PT ;  /* 0x007fffff18187812 */ /* 0x000fe400078ec0ff */
[C---:B------:R-:W-:Y:S02]  /*1b80*/  ISETP.NE.AND P2, PT, R23.reuse, RZ, PT ;  /* 0x000000ff1700720c */ /* 0x040fe40003f45270 */
[----:B------:R-:W-:Y:S02]  /*1b90*/  LOP3.LUT R24, R24, 0x800000, RZ, 0xfc, !PT ;  /* 0x0080000018187812 */ /* 0x000fe400078efcff */
[----:B------:R-:W-:-:S02]  /*1ba0*/  ISETP.NE.AND P1, PT, R23, RZ, PT ;  /* 0x000000ff1700720c */ /* 0x000fc40003f25270 */
[----:B------:R-:W-:Y:S02]  /*1bb0*/  IADD3 R23, PT, PT, -R23, RZ, RZ ;  /* 0x000000ff17177210 */ /* 0x000fe40007ffe1ff */
[----:B------:R-:W-:Y:S02]  /*1bc0*/  SHF.L.U32 R3, R24, R3, RZ ;  /* 0x0000000318037219 */ /* 0x000fe400000006ff */
[----:B------:R-:W-:Y:S02]  /*1bd0*/  FSETP.NEU.FTZ.AND P0, PT, R25, R0, PT ;  /* 0x000000001900720b */ /* 0x000fe40003f1d000 */
[----:B------:R-:W-:Y:S02]  /*1be0*/  SEL R21, R23, RZ, P2 ;  /* 0x000000ff17157207 */ /* 0x000fe40001000000 */
[----:B------:R-:W-:Y:S02]  /*1bf0*/  ISETP.NE.AND P1, PT, R3, RZ, P1 ;  /* 0x000000ff0300720c */ /* 0x000fe40000f25270 */
[----:B------:R-:W-:-:S02]  /*1c00*/  SHF.R.U32.HI R21, RZ, R21, R24 ;  /* 0x00000015ff157219 */ /* 0x000fc40000011618 */
[----:B------:R-:W-:Y:S02]  /*1c10*/  PLOP3.LUT P0, PT, P0, P1, PT, 0xf8, 0x8f ;  /* 0x00000000008f781c */ /* 0x000fe40000703f70 */
[----:B------:R-:W-:Y:S02]  /*1c20*/  SHF.R.U32.HI R3, RZ, 0x1, R21 ;  /* 0x00000001ff037819 */ /* 0x000fe40000011615 */
[----:B------:R-:W-:-:S04]  /*1c30*/  SEL R0, RZ, 0x1, !P0 ;  /* 0x00000001ff007807 */ /* 0x000fc80004000000 */
[----:B------:R-:W-:-:S04]  /*1c40*/  LOP3.LUT R0, R0, 0x1, R3, 0xf8, !PT ;  /* 0x0000000100007812 */ /* 0x000fc800078ef803 */
[----:B------:R-:W-:-:S05]  /*1c50*/  LOP3.LUT R0, R0, R21, RZ, 0xc0, !PT ;  /* 0x0000001500007212 */ /* 0x000fca00078ec0ff */
[----:B------:R-:W-:-:S05]  /*1c60*/  IMAD.IADD R3, R3, 0x1, R0 ;  /* 0x0000000103037824 */ /* 0x000fca00078e0200 */
[----:B------:R-:W-:Y:S01]  /*1c70*/  LOP3.LUT R22, R3, R22, RZ, 0xfc, !PT ;  /* 0x0000001603167212 */ /* 0x000fe200078efcff */
[----:B------:R-:W-:Y:S06]  /*1c80*/  BRA `(.L_x_44) ;  /* 0x0000000000107947 */ /* 0x000fec0003800000 */
.L_x_43:
[----:B------:R-:W-:-:S04]  /*1c90*/  LOP3.LUT R22, R22, 0x80000000, RZ, 0xc0, !PT ;  /* 0x8000000016167812 */ /* 0x000fc800078ec0ff */
[----:B------:R-:W-:Y:S01]  /*1ca0*/  LOP3.LUT R22, R22, 0x7f800000, RZ, 0xfc, !PT ;  /* 0x7f80000016167812 */ /* 0x000fe200078efcff */
[----:B------:R-:W-:Y:S06]  /*1cb0*/  BRA `(.L_x_44) ;  /* 0x0000000000047947 */ /* 0x000fec0003800000 */
.L_x_42:
[----:B------:R-:W-:-:S07]  /*1cc0*/  LEA R22, R25, R22, 0x17 ;  /* 0x0000001619167211 */ /* 0x000fce00078eb8ff */
.L_x_44:
[----:B------:R-:W-:Y:S05]  /*1cd0*/  BSYNC.RECONVERGENT B2 ;  /* 0x0000000000027941 */ /* 0x000fea0003800200 */
.L_x_41:
[----:B------:R-:W-:Y:S01]  /*1ce0*/  MOV R0, R22 ;  /* 0x0000001600007202 */ /* 0x000fe20000000f00 */
[----:B------:R-:W-:Y:S06]  /*1cf0*/  BRA `(.L_x_45) ;  /* 0x0000000000207947 */ /* 0x000fec0003800000 */
.L_x_40:
[----:B------:R-:W-:-:S04]  /*1d00*/  LOP3.LUT R3, R25, 0x80000000, R3, 0x48, !PT ;  /* 0x8000000019037812 */ /* 0x000fc800078e4803 */
[----:B------:R-:W-:Y:S01]  /*1d10*/  LOP3.LUT R0, R3, 0x7f800000, RZ, 0xfc, !PT ;  /* 0x7f80000003007812 */ /* 0x000fe200078efcff */
[----:B------:R-:W-:Y:S06]  /*1d20*/  BRA `(.L_x_45) ;  /* 0x0000000000147947 */ /* 0x000fec0003800000 */
.L_x_39:
[----:B------:R-:W-:Y:S01]  /*1d30*/  LOP3.LUT R0, R25, 0x80000000, R3, 0x48, !PT ;  /* 0x8000000019007812 */ /* 0x000fe200078e4803 */
[----:B------:R-:W-:Y:S06]  /*1d40*/  BRA `(.L_x_45) ;  /* 0x00000000000c7947 */ /* 0x000fec0003800000 */
.L_x_38:
[----:B------:R-:W0:Y:S01]  /*1d50*/  MUFU.RSQ R0, -QNAN ;  /* 0xffc0000000007908 */ /* 0x000e220000001400 */
[----:B------:R-:W-:Y:S05]  /*1d60*/  BRA `(.L_x_45) ;  /* 0x0000000000047947 */ /* 0x000fea0003800000 */
.L_x_37:
[----:B------:R-:W-:-:S07]  /*1d70*/  FADD.FTZ R0, R3, R0 ;  /* 0x0000000003007221 */ /* 0x000fce0000010000 */
.L_x_45:
[----:B------:R-:W-:Y:S05]  /*1d80*/  BSYNC.RECONVERGENT B1 ;  /* 0x0000000000017941 */ /* 0x000fea0003800200 */
.L_x_35:
[----:B------:R-:W-:-:S04]  /*1d90*/  HFMA2 R21, -RZ, RZ, 0, 0 ;  /* 0x00000000ff157431 */ /* 0x000fc800000001ff */
[----:B0-----:R-:W-:Y:S05]  /*1da0*/  RET.REL.NODEC R20 `(_Z15test_qkt_kernelPKhS0_ffP6__halfiii) ;  /* 0xffffffe014947950 */ /* 0x001fea0003c3ffff */
.L_x_46:
[----:B------:R-:W-:-:S00]  /*1db0*/  BRA `(.L_x_46) ;  /* 0xfffffffc00fc7947 */ /* 0x000fc0000383ffff */
[----:B------:R-:W-:-:S00]  /*1dc0*/  NOP ;  /* 0x0000000000007918 */ /* 0x000fc00000000000 */
        /* <DEDUP_REMOVED lines=11> */
.L_x_47:


//--------------------- .nv.shared.reserved.0     --------------------------
	.section	.nv.shared.reserved.0,"aw",@nobits
	.weak		__nv_reservedSMEM_offset_0_alias
	.size		__nv_reservedSMEM_offset_0_alias, 0, 64
	.other		__nv_reservedSMEM_offset_0_alias,@"STO_CUDA_RESERVED_SHARED STV_DEFAULT"
__nv_reservedSMEM_offset_0_alias:
	.zero		0
	.zero		64


//--------------------- .nv.constant0._Z15test_qkt_kernelPKhS0_ffP6__halfiii --------------------------
	.section	.nv.constant0._Z15test_qkt_kernelPKhS0_ffP6__halfiii,"a",@progbits
	.sectionflags	@""
	.align	4
.nv.constant0._Z15test_qkt_kernelPKhS0_ffP6__halfiii:
	.zero		940


//--------------------- SYMBOLS --------------------------

	.type		.nv.reservedSmem.offset0,@object
	.size		.nv.reservedSmem.offset0,0x4
